//
// Generated by NVIDIA NVVM Compiler
//
// Compiler Build ID: CL-36424714
// Cuda compilation tools, release 13.0, V13.0.88
// Based on NVVM 20.0.0
//

.version 9.0
.target sm_100
.address_size 64

	// .globl	_Z20matrixMultiplicationPfS_S_i
// _ZZ21tiled_matrix_multiplyPfS_S_iE5tileA has been demoted
// _ZZ21tiled_matrix_multiplyPfS_S_iE5tileB has been demoted

.visible .entry _Z20matrixMultiplicationPfS_S_i(
	.param .u64 .ptr .align 1 _Z20matrixMultiplicationPfS_S_i_param_0,
	.param .u64 .ptr .align 1 _Z20matrixMultiplicationPfS_S_i_param_1,
	.param .u64 .ptr .align 1 _Z20matrixMultiplicationPfS_S_i_param_2,
	.param .u32 _Z20matrixMultiplicationPfS_S_i_param_3
)
{
	.reg .pred 	%p<10>;
	.reg .b32 	%r<40>;
	.reg .b32 	%f<67>;
	.reg .b64 	%rd<67>;

	ld.param.u64 	%rd14, [_Z20matrixMultiplicationPfS_S_i_param_0];
	ld.param.u64 	%rd15, [_Z20matrixMultiplicationPfS_S_i_param_1];
	ld.param.u32 	%r18, [_Z20matrixMultiplicationPfS_S_i_param_3];
	cvta.to.global.u64 	%rd1, %rd15;
	cvta.to.global.u64 	%rd2, %rd14;
	mov.u32 	%r19, %ctaid.y;
	mov.u32 	%r20, %ntid.y;
	mov.u32 	%r21, %tid.y;
	mad.lo.s32 	%r1, %r19, %r20, %r21;
	mov.u32 	%r22, %ctaid.x;
	mov.u32 	%r23, %ntid.x;
	mov.u32 	%r24, %tid.x;
	mad.lo.s32 	%r2, %r22, %r23, %r24;
	max.s32 	%r25, %r1, %r2;
	setp.ge.s32 	%p1, %r25, %r18;
	@%p1 bra 	$L__BB0_13;
	mul.lo.s32 	%r3, %r18, %r1;
	and.b32  	%r4, %r18, 7;
	setp.lt.u32 	%p2, %r18, 8;
	mov.f32 	%f66, 0f00000000;
	mov.b32 	%r38, 0;
	@%p2 bra 	$L__BB0_4;
	and.b32  	%r38, %r18, 2147483640;
	neg.s32 	%r36, %r38;
	mul.wide.s32 	%rd16, %r18, 4;
	add.s64 	%rd3, %rd1, %rd16;
	shl.b32 	%r7, %r18, 3;
	mul.wide.s32 	%rd17, %r18, 8;
	add.s64 	%rd4, %rd1, %rd17;
	mul.wide.s32 	%rd18, %r18, 12;
	add.s64 	%rd5, %rd1, %rd18;
	mul.wide.s32 	%rd19, %r18, 16;
	add.s64 	%rd6, %rd1, %rd19;
	mul.wide.s32 	%rd20, %r18, 20;
	add.s64 	%rd7, %rd1, %rd20;
	mul.wide.s32 	%rd21, %r18, 24;
	add.s64 	%rd8, %rd1, %rd21;
	mul.wide.s32 	%rd22, %r18, 28;
	add.s64 	%rd9, %rd1, %rd22;
	mul.wide.u32 	%rd23, %r3, 4;
	add.s64 	%rd24, %rd23, %rd2;
	add.s64 	%rd66, %rd24, 16;
	mov.f32 	%f66, 0f00000000;
	mov.u32 	%r35, %r2;
$L__BB0_3:
	.pragma "nounroll";
	mul.wide.s32 	%rd25, %r35, 4;
	add.s64 	%rd26, %rd3, %rd25;
	add.s64 	%rd27, %rd4, %rd25;
	add.s64 	%rd28, %rd5, %rd25;
	add.s64 	%rd29, %rd6, %rd25;
	add.s64 	%rd30, %rd7, %rd25;
	add.s64 	%rd31, %rd8, %rd25;
	add.s64 	%rd32, %rd9, %rd25;
	add.s64 	%rd33, %rd1, %rd25;
	ld.global.f32 	%f16, [%rd66+-16];
	ld.global.f32 	%f17, [%rd33];
	fma.rn.f32 	%f18, %f16, %f17, %f66;
	ld.global.f32 	%f19, [%rd66+-12];
	ld.global.f32 	%f20, [%rd26];
	fma.rn.f32 	%f21, %f19, %f20, %f18;
	ld.global.f32 	%f22, [%rd66+-8];
	ld.global.f32 	%f23, [%rd27];
	fma.rn.f32 	%f24, %f22, %f23, %f21;
	ld.global.f32 	%f25, [%rd66+-4];
	ld.global.f32 	%f26, [%rd28];
	fma.rn.f32 	%f27, %f25, %f26, %f24;
	ld.global.f32 	%f28, [%rd66];
	ld.global.f32 	%f29, [%rd29];
	fma.rn.f32 	%f30, %f28, %f29, %f27;
	ld.global.f32 	%f31, [%rd66+4];
	ld.global.f32 	%f32, [%rd30];
	fma.rn.f32 	%f33, %f31, %f32, %f30;
	ld.global.f32 	%f34, [%rd66+8];
	ld.global.f32 	%f35, [%rd31];
	fma.rn.f32 	%f36, %f34, %f35, %f33;
	ld.global.f32 	%f37, [%rd66+12];
	ld.global.f32 	%f38, [%rd32];
	fma.rn.f32 	%f66, %f37, %f38, %f36;
	add.s32 	%r36, %r36, 8;
	add.s32 	%r35, %r35, %r7;
	add.s64 	%rd66, %rd66, 32;
	setp.ne.s32 	%p3, %r36, 0;
	@%p3 bra 	$L__BB0_3;
$L__BB0_4:
	setp.eq.s32 	%p4, %r4, 0;
	@%p4 bra 	$L__BB0_12;
	and.b32  	%r13, %r18, 3;
	setp.lt.u32 	%p5, %r4, 4;
	@%p5 bra 	$L__BB0_7;
	add.s32 	%r27, %r38, %r3;
	mul.wide.u32 	%rd34, %r27, 4;
	add.s64 	%rd35, %rd2, %rd34;
	ld.global.f32 	%f40, [%rd35];
	mad.lo.s32 	%r28, %r38, %r18, %r2;
	mul.wide.s32 	%rd36, %r28, 4;
	add.s64 	%rd37, %rd1, %rd36;
	ld.global.f32 	%f41, [%rd37];
	fma.rn.f32 	%f42, %f40, %f41, %f66;
	cvt.u64.u32 	%rd38, %r3;
	cvt.u64.u32 	%rd39, %r38;
	add.s64 	%rd40, %rd39, %rd38;
	shl.b64 	%rd41, %rd40, 2;
	add.s64 	%rd42, %rd2, %rd41;
	ld.global.f32 	%f43, [%rd42+4];
	mul.wide.s32 	%rd43, %r18, 4;
	add.s64 	%rd44, %rd37, %rd43;
	ld.global.f32 	%f44, [%rd44];
	fma.rn.f32 	%f45, %f43, %f44, %f42;
	ld.global.f32 	%f46, [%rd42+8];
	add.s64 	%rd45, %rd44, %rd43;
	ld.global.f32 	%f47, [%rd45];
	fma.rn.f32 	%f48, %f46, %f47, %f45;
	ld.global.f32 	%f49, [%rd42+12];
	add.s64 	%rd46, %rd45, %rd43;
	ld.global.f32 	%f50, [%rd46];
	fma.rn.f32 	%f66, %f49, %f50, %f48;
	add.s32 	%r38, %r38, 4;
$L__BB0_7:
	setp.eq.s32 	%p6, %r13, 0;
	@%p6 bra 	$L__BB0_12;
	setp.eq.s32 	%p7, %r13, 1;
	@%p7 bra 	$L__BB0_10;
	add.s32 	%r29, %r38, %r3;
	mul.wide.u32 	%rd47, %r29, 4;
	add.s64 	%rd48, %rd2, %rd47;
	ld.global.f32 	%f52, [%rd48];
	mad.lo.s32 	%r30, %r38, %r18, %r2;
	mul.wide.s32 	%rd49, %r30, 4;
	add.s64 	%rd50, %rd1, %rd49;
	ld.global.f32 	%f53, [%rd50];
	fma.rn.f32 	%f54, %f52, %f53, %f66;
	cvt.u64.u32 	%rd51, %r3;
	cvt.u64.u32 	%rd52, %r38;
	add.s64 	%rd53, %rd52, %rd51;
	shl.b64 	%rd54, %rd53, 2;
	add.s64 	%rd55, %rd2, %rd54;
	ld.global.f32 	%f55, [%rd55+4];
	mul.wide.s32 	%rd56, %r18, 4;
	add.s64 	%rd57, %rd50, %rd56;
	ld.global.f32 	%f56, [%rd57];
	fma.rn.f32 	%f66, %f55, %f56, %f54;
	add.s32 	%r38, %r38, 2;
$L__BB0_10:
	and.b32  	%r31, %r18, 1;
	setp.eq.b32 	%p8, %r31, 1;
	not.pred 	%p9, %p8;
	@%p9 bra 	$L__BB0_12;
	add.s32 	%r32, %r38, %r3;
	mul.wide.u32 	%rd58, %r32, 4;
	add.s64 	%rd59, %rd2, %rd58;
	ld.global.f32 	%f57, [%rd59];
	mad.lo.s32 	%r33, %r38, %r18, %r2;
	mul.wide.s32 	%rd60, %r33, 4;
	add.s64 	%rd61, %rd1, %rd60;
	ld.global.f32 	%f58, [%rd61];
	fma.rn.f32 	%f66, %f57, %f58, %f66;
$L__BB0_12:
	ld.param.u64 	%rd65, [_Z20matrixMultiplicationPfS_S_i_param_2];
	add.s32 	%r34, %r3, %r2;
	cvta.to.global.u64 	%rd62, %rd65;
	mul.wide.s32 	%rd63, %r34, 4;
	add.s64 	%rd64, %rd62, %rd63;
	st.global.f32 	[%rd64], %f66;
$L__BB0_13:
	ret;

}
	// .globl	_Z21tiled_matrix_multiplyPfS_S_i
.visible .entry _Z21tiled_matrix_multiplyPfS_S_i(
	.param .u64 .ptr .align 1 _Z21tiled_matrix_multiplyPfS_S_i_param_0,
	.param .u64 .ptr .align 1 _Z21tiled_matrix_multiplyPfS_S_i_param_1,
	.param .u64 .ptr .align 1 _Z21tiled_matrix_multiplyPfS_S_i_param_2,
	.param .u32 _Z21tiled_matrix_multiplyPfS_S_i_param_3
)
{
	.reg .pred 	%p<10>;
	.reg .b32 	%r<119>;
	.reg .b32 	%f<143>;
	.reg .b64 	%rd<48>;
	// demoted variable
	.shared .align 4 .b8 _ZZ21tiled_matrix_multiplyPfS_S_iE5tileA[16];
	// demoted variable
	.shared .align 4 .b8 _ZZ21tiled_matrix_multiplyPfS_S_iE5tileB[16];
	ld.param.u64 	%rd4, [_Z21tiled_matrix_multiplyPfS_S_i_param_0];
	ld.param.u64 	%rd5, [_Z21tiled_matrix_multiplyPfS_S_i_param_1];
	ld.param.u32 	%r49, [_Z21tiled_matrix_multiplyPfS_S_i_param_3];
	cvta.to.global.u64 	%rd1, %rd5;
	cvta.to.global.u64 	%rd2, %rd4;
	mov.u32 	%r1, %tid.x;
	mov.u32 	%r2, %tid.y;
	mov.u32 	%r50, %ctaid.x;
	mov.u32 	%r51, %ctaid.y;
	shl.b32 	%r52, %r51, 1;
	add.s32 	%r3, %r52, %r2;
	shl.b32 	%r4, %r50, 1;
	add.s32 	%r5, %r4, %r1;
	shr.u32 	%r53, %r49, 31;
	add.s32 	%r54, %r49, %r53;
	shr.s32 	%r6, %r54, 1;
	setp.lt.s32 	%p1, %r49, 2;
	mov.f32 	%f142, 0f00000000;
	@%p1 bra 	$L__BB1_12;
	mad.lo.s32 	%r7, %r49, %r3, %r1;
	shl.b32 	%r56, %r2, 3;
	mov.u32 	%r57, _ZZ21tiled_matrix_multiplyPfS_S_iE5tileA;
	add.s32 	%r8, %r57, %r56;
	shl.b32 	%r58, %r1, 2;
	add.s32 	%r9, %r8, %r58;
	mov.u32 	%r59, _ZZ21tiled_matrix_multiplyPfS_S_iE5tileB;
	add.s32 	%r11, %r59, %r58;
	add.s32 	%r10, %r11, %r56;
	add.s32 	%r60, %r6, -1;
	setp.lt.u32 	%p2, %r60, 7;
	mov.f32 	%f142, 0f00000000;
	mov.b32 	%r117, 0;
	@%p2 bra 	$L__BB1_4;
	and.b32  	%r61, %r6, 1073741816;
	neg.s32 	%r115, %r61;
	add.s32 	%r62, %r2, 14;
	mad.lo.s32 	%r63, %r49, %r62, %r1;
	add.s32 	%r113, %r63, %r4;
	add.s32 	%r64, %r2, 12;
	mad.lo.s32 	%r65, %r49, %r64, %r1;
	add.s32 	%r112, %r65, %r4;
	add.s32 	%r66, %r2, 10;
	mad.lo.s32 	%r67, %r49, %r66, %r1;
	add.s32 	%r111, %r67, %r4;
	add.s32 	%r68, %r2, 8;
	mad.lo.s32 	%r69, %r49, %r68, %r1;
	add.s32 	%r110, %r69, %r4;
	add.s32 	%r70, %r2, 6;
	mad.lo.s32 	%r71, %r49, %r70, %r1;
	add.s32 	%r109, %r71, %r4;
	add.s32 	%r72, %r2, 4;
	mad.lo.s32 	%r73, %r49, %r72, %r1;
	add.s32 	%r108, %r73, %r4;
	add.s32 	%r74, %r2, 2;
	mad.lo.s32 	%r75, %r49, %r74, %r1;
	add.s32 	%r107, %r75, %r4;
	mad.lo.s32 	%r76, %r2, %r49, %r1;
	add.s32 	%r106, %r76, %r4;
	mov.f32 	%f142, 0f00000000;
	mov.u32 	%r114, %r7;
$L__BB1_3:
	.pragma "nounroll";
	and.b32  	%r117, %r6, 1073741816;
	mul.wide.s32 	%rd6, %r114, 4;
	add.s64 	%rd7, %rd2, %rd6;
	ld.global.f32 	%f17, [%rd7];
	st.shared.f32 	[%r9], %f17;
	mul.wide.u32 	%rd8, %r106, 4;
	add.s64 	%rd9, %rd1, %rd8;
	ld.global.f32 	%f18, [%rd9];
	st.shared.f32 	[%r10], %f18;
	bar.sync 	0;
	ld.shared.f32 	%f19, [%r8];
	ld.shared.f32 	%f20, [%r11];
	fma.rn.f32 	%f21, %f19, %f20, %f142;
	ld.shared.f32 	%f22, [%r8+4];
	ld.shared.f32 	%f23, [%r11+8];
	fma.rn.f32 	%f24, %f22, %f23, %f21;
	bar.sync 	0;
	ld.global.f32 	%f25, [%rd7+8];
	st.shared.f32 	[%r9], %f25;
	mul.wide.u32 	%rd10, %r107, 4;
	add.s64 	%rd11, %rd1, %rd10;
	ld.global.f32 	%f26, [%rd11];
	st.shared.f32 	[%r10], %f26;
	bar.sync 	0;
	ld.shared.f32 	%f27, [%r8];
	ld.shared.f32 	%f28, [%r11];
	fma.rn.f32 	%f29, %f27, %f28, %f24;
	ld.shared.f32 	%f30, [%r8+4];
	ld.shared.f32 	%f31, [%r11+8];
	fma.rn.f32 	%f32, %f30, %f31, %f29;
	bar.sync 	0;
	ld.global.f32 	%f33, [%rd7+16];
	st.shared.f32 	[%r9], %f33;
	mul.wide.u32 	%rd12, %r108, 4;
	add.s64 	%rd13, %rd1, %rd12;
	ld.global.f32 	%f34, [%rd13];
	st.shared.f32 	[%r10], %f34;
	bar.sync 	0;
	ld.shared.f32 	%f35, [%r8];
	ld.shared.f32 	%f36, [%r11];
	fma.rn.f32 	%f37, %f35, %f36, %f32;
	ld.shared.f32 	%f38, [%r8+4];
	ld.shared.f32 	%f39, [%r11+8];
	fma.rn.f32 	%f40, %f38, %f39, %f37;
	bar.sync 	0;
	ld.global.f32 	%f41, [%rd7+24];
	st.shared.f32 	[%r9], %f41;
	mul.wide.u32 	%rd14, %r109, 4;
	add.s64 	%rd15, %rd1, %rd14;
	ld.global.f32 	%f42, [%rd15];
	st.shared.f32 	[%r10], %f42;
	bar.sync 	0;
	ld.shared.f32 	%f43, [%r8];
	ld.shared.f32 	%f44, [%r11];
	fma.rn.f32 	%f45, %f43, %f44, %f40;
	ld.shared.f32 	%f46, [%r8+4];
	ld.shared.f32 	%f47, [%r11+8];
	fma.rn.f32 	%f48, %f46, %f47, %f45;
	bar.sync 	0;
	ld.global.f32 	%f49, [%rd7+32];
	st.shared.f32 	[%r9], %f49;
	mul.wide.u32 	%rd16, %r110, 4;
	add.s64 	%rd17, %rd1, %rd16;
	ld.global.f32 	%f50, [%rd17];
	st.shared.f32 	[%r10], %f50;
	bar.sync 	0;
	ld.shared.f32 	%f51, [%r8];
	ld.shared.f32 	%f52, [%r11];
	fma.rn.f32 	%f53, %f51, %f52, %f48;
	ld.shared.f32 	%f54, [%r8+4];
	ld.shared.f32 	%f55, [%r11+8];
	fma.rn.f32 	%f56, %f54, %f55, %f53;
	bar.sync 	0;
	ld.global.f32 	%f57, [%rd7+40];
	st.shared.f32 	[%r9], %f57;
	mul.wide.u32 	%rd18, %r111, 4;
	add.s64 	%rd19, %rd1, %rd18;
	ld.global.f32 	%f58, [%rd19];
	st.shared.f32 	[%r10], %f58;
	bar.sync 	0;
	ld.shared.f32 	%f59, [%r8];
	ld.shared.f32 	%f60, [%r11];
	fma.rn.f32 	%f61, %f59, %f60, %f56;
	ld.shared.f32 	%f62, [%r8+4];
	ld.shared.f32 	%f63, [%r11+8];
	fma.rn.f32 	%f64, %f62, %f63, %f61;
	bar.sync 	0;
	ld.global.f32 	%f65, [%rd7+48];
	st.shared.f32 	[%r9], %f65;
	mul.wide.u32 	%rd20, %r112, 4;
	add.s64 	%rd21, %rd1, %rd20;
	ld.global.f32 	%f66, [%rd21];
	st.shared.f32 	[%r10], %f66;
	bar.sync 	0;
	ld.shared.f32 	%f67, [%r8];
	ld.shared.f32 	%f68, [%r11];
	fma.rn.f32 	%f69, %f67, %f68, %f64;
	ld.shared.f32 	%f70, [%r8+4];
	ld.shared.f32 	%f71, [%r11+8];
	fma.rn.f32 	%f72, %f70, %f71, %f69;
	bar.sync 	0;
	ld.global.f32 	%f73, [%rd7+56];
	st.shared.f32 	[%r9], %f73;
	mul.wide.u32 	%rd22, %r113, 4;
	add.s64 	%rd23, %rd1, %rd22;
	ld.global.f32 	%f74, [%rd23];
	st.shared.f32 	[%r10], %f74;
	bar.sync 	0;
	ld.shared.f32 	%f75, [%r8];
	ld.shared.f32 	%f76, [%r11];
	fma.rn.f32 	%f77, %f75, %f76, %f72;
	ld.shared.f32 	%f78, [%r8+4];
	ld.shared.f32 	%f79, [%r11+8];
	fma.rn.f32 	%f142, %f78, %f79, %f77;
	bar.sync 	0;
	add.s32 	%r115, %r115, 8;
	add.s32 	%r114, %r114, 16;
	shl.b32 	%r77, %r49, 4;
	add.s32 	%r113, %r113, %r77;
	add.s32 	%r112, %r112, %r77;
	add.s32 	%r111, %r111, %r77;
	add.s32 	%r110, %r110, %r77;
	add.s32 	%r109, %r109, %r77;
	add.s32 	%r108, %r108, %r77;
	add.s32 	%r107, %r107, %r77;
	add.s32 	%r106, %r106, %r77;
	setp.ne.s32 	%p3, %r115, 0;
	@%p3 bra 	$L__BB1_3;
$L__BB1_4:
	and.b32  	%r43, %r6, 7;
	setp.eq.s32 	%p4, %r43, 0;
	@%p4 bra 	$L__BB1_12;
	and.b32  	%r44, %r6, 3;
	setp.lt.u32 	%p5, %r43, 4;
	@%p5 bra 	$L__BB1_7;
	shl.b32 	%r78, %r117, 1;
	add.s32 	%r79, %r7, %r78;
	mul.wide.s32 	%rd24, %r79, 4;
	add.s64 	%rd25, %rd2, %rd24;
	ld.global.f32 	%f81, [%rd25];
	st.shared.f32 	[%r9], %f81;
	add.s32 	%r80, %r78, %r2;
	mad.lo.s32 	%r81, %r80, %r49, %r5;
	mul.wide.u32 	%rd26, %r81, 4;
	add.s64 	%rd27, %rd1, %rd26;
	ld.global.f32 	%f82, [%rd27];
	st.shared.f32 	[%r10], %f82;
	bar.sync 	0;
	ld.shared.f32 	%f83, [%r8];
	ld.shared.f32 	%f84, [%r11];
	fma.rn.f32 	%f85, %f83, %f84, %f142;
	ld.shared.f32 	%f86, [%r8+4];
	ld.shared.f32 	%f87, [%r11+8];
	fma.rn.f32 	%f88, %f86, %f87, %f85;
	bar.sync 	0;
	ld.global.f32 	%f89, [%rd25+8];
	st.shared.f32 	[%r9], %f89;
	add.s32 	%r82, %r80, 2;
	mad.lo.s32 	%r83, %r82, %r49, %r5;
	mul.wide.u32 	%rd28, %r83, 4;
	add.s64 	%rd29, %rd1, %rd28;
	ld.global.f32 	%f90, [%rd29];
	st.shared.f32 	[%r10], %f90;
	bar.sync 	0;
	ld.shared.f32 	%f91, [%r8];
	ld.shared.f32 	%f92, [%r11];
	fma.rn.f32 	%f93, %f91, %f92, %f88;
	ld.shared.f32 	%f94, [%r8+4];
	ld.shared.f32 	%f95, [%r11+8];
	fma.rn.f32 	%f96, %f94, %f95, %f93;
	bar.sync 	0;
	ld.global.f32 	%f97, [%rd25+16];
	st.shared.f32 	[%r9], %f97;
	add.s32 	%r84, %r80, 4;
	mad.lo.s32 	%r85, %r84, %r49, %r5;
	mul.wide.u32 	%rd30, %r85, 4;
	add.s64 	%rd31, %rd1, %rd30;
	ld.global.f32 	%f98, [%rd31];
	st.shared.f32 	[%r10], %f98;
	bar.sync 	0;
	ld.shared.f32 	%f99, [%r8];
	ld.shared.f32 	%f100, [%r11];
	fma.rn.f32 	%f101, %f99, %f100, %f96;
	ld.shared.f32 	%f102, [%r8+4];
	ld.shared.f32 	%f103, [%r11+8];
	fma.rn.f32 	%f104, %f102, %f103, %f101;
	bar.sync 	0;
	ld.global.f32 	%f105, [%rd25+24];
	st.shared.f32 	[%r9], %f105;
	add.s32 	%r86, %r80, 6;
	mad.lo.s32 	%r87, %r86, %r49, %r5;
	mul.wide.u32 	%rd32, %r87, 4;
	add.s64 	%rd33, %rd1, %rd32;
	ld.global.f32 	%f106, [%rd33];
	st.shared.f32 	[%r10], %f106;
	bar.sync 	0;
	ld.shared.f32 	%f107, [%r8];
	ld.shared.f32 	%f108, [%r11];
	fma.rn.f32 	%f109, %f107, %f108, %f104;
	ld.shared.f32 	%f110, [%r8+4];
	ld.shared.f32 	%f111, [%r11+8];
	fma.rn.f32 	%f142, %f110, %f111, %f109;
	bar.sync 	0;
	sub.s32 	%r88, %r78, %r117;
	add.s32 	%r117, %r88, 4;
$L__BB1_7:
	setp.eq.s32 	%p6, %r44, 0;
	@%p6 bra 	$L__BB1_12;
	setp.eq.s32 	%p7, %r44, 1;
	@%p7 bra 	$L__BB1_10;
	shl.b32 	%r89, %r117, 1;
	add.s32 	%r90, %r7, %r89;
	mul.wide.s32 	%rd34, %r90, 4;
	add.s64 	%rd35, %rd2, %rd34;
	ld.global.f32 	%f113, [%rd35];
	st.shared.f32 	[%r9], %f113;
	add.s32 	%r91, %r89, %r2;
	mad.lo.s32 	%r92, %r91, %r49, %r5;
	mul.wide.u32 	%rd36, %r92, 4;
	add.s64 	%rd37, %rd1, %rd36;
	ld.global.f32 	%f114, [%rd37];
	st.shared.f32 	[%r10], %f114;
	bar.sync 	0;
	ld.shared.f32 	%f115, [%r8];
	ld.shared.f32 	%f116, [%r11];
	fma.rn.f32 	%f117, %f115, %f116, %f142;
	ld.shared.f32 	%f118, [%r8+4];
	ld.shared.f32 	%f119, [%r11+8];
	fma.rn.f32 	%f120, %f118, %f119, %f117;
	bar.sync 	0;
	ld.global.f32 	%f121, [%rd35+8];
	st.shared.f32 	[%r9], %f121;
	add.s32 	%r93, %r91, 2;
	mad.lo.s32 	%r94, %r93, %r49, %r5;
	mul.wide.u32 	%rd38, %r94, 4;
	add.s64 	%rd39, %rd1, %rd38;
	ld.global.f32 	%f122, [%rd39];
	st.shared.f32 	[%r10], %f122;
	bar.sync 	0;
	ld.shared.f32 	%f123, [%r8];
	ld.shared.f32 	%f124, [%r11];
	fma.rn.f32 	%f125, %f123, %f124, %f120;
	ld.shared.f32 	%f126, [%r8+4];
	ld.shared.f32 	%f127, [%r11+8];
	fma.rn.f32 	%f142, %f126, %f127, %f125;
	bar.sync 	0;
	sub.s32 	%r95, %r89, %r117;
	add.s32 	%r117, %r95, 2;
$L__BB1_10:
	and.b32  	%r96, %r6, 1;
	setp.eq.b32 	%p8, %r96, 1;
	not.pred 	%p9, %p8;
	@%p9 bra 	$L__BB1_12;
	shl.b32 	%r97, %r117, 1;
	add.s32 	%r98, %r7, %r97;
	mul.wide.s32 	%rd40, %r98, 4;
	add.s64 	%rd41, %rd2, %rd40;
	ld.global.f32 	%f128, [%rd41];
	st.shared.f32 	[%r9], %f128;
	add.s32 	%r99, %r97, %r2;
	mad.lo.s32 	%r100, %r99, %r49, %r5;
	mul.wide.u32 	%rd42, %r100, 4;
	add.s64 	%rd43, %rd1, %rd42;
	ld.global.f32 	%f129, [%rd43];
	st.shared.f32 	[%r10], %f129;
	bar.sync 	0;
	ld.shared.f32 	%f130, [%r8];
	ld.shared.f32 	%f131, [%r11];
	fma.rn.f32 	%f132, %f130, %f131, %f142;
	ld.shared.f32 	%f133, [%r8+4];
	ld.shared.f32 	%f134, [%r11+8];
	fma.rn.f32 	%f142, %f133, %f134, %f132;
	bar.sync 	0;
$L__BB1_12:
	ld.param.u64 	%rd47, [_Z21tiled_matrix_multiplyPfS_S_i_param_2];
	cvta.to.global.u64 	%rd44, %rd47;
	mad.lo.s32 	%r105, %r49, %r3, %r5;
	mul.wide.s32 	%rd45, %r105, 4;
	add.s64 	%rd46, %rd44, %rd45;
	st.global.f32 	[%rd46], %f142;
	ret;

}


// ===== COMPILED SASS (sm_100) =====

	.target	sm_100

	.elftype	@"ET_EXEC"


//--------------------- .note.nv.tkinfo           --------------------------
	.section	.note.nv.tkinfo,"",@"SHT_NOTE"
	.sectionflags	@"SHF_NOTE_NV_TKINFO"
	.tkinfo
        /*0018*/ 	.word	0x00000002
        /*0030*/ 	.string	""
        /*0030*/ 	.string	"ptxas"
        /*0030*/ 	.string	"Cuda compilation tools, release 13.0, V13.0.88"
        /*0030*/ 	.string	"Build cuda_13.0.r13.0/compiler.36424714_0"
        /*0030*/ 	.string	"-arch sm_100 -m 64 "



//--------------------- .note.nv.cuinfo           --------------------------
	.section	.note.nv.cuinfo,"",@"SHT_NOTE"
	.sectionflags	@"SHF_NOTE_NV_CUINFO"
        /*0018*/ 	.short	0x0002
        /*001a*/ 	.short	0x0064
        /*001c*/ 	.short	0x0082
	.zero		2


//--------------------- .nv.info                  --------------------------
	.section	.nv.info,"",@"SHT_CUDA_INFO"
	.align	4


	//----- nvinfo : EIATTR_REGCOUNT
	.align		4
        /*0000*/ 	.byte	0x04, 0x2f
        /*0002*/ 	.short	(.L_1 - .L_0)
	.align		4
.L_0:
        /*0004*/ 	.word	index@(_Z20matrixMultiplicationPfS_S_i)
        /*0008*/ 	.word	0x0000001e


	//----- nvinfo : EIATTR_FRAME_SIZE
	.align		4
.L_1:
        /*000c*/ 	.byte	0x04, 0x11
        /*000e*/ 	.short	(.L_3 - .L_2)
	.align		4
.L_2:
        /*0010*/ 	.word	index@(_Z20matrixMultiplicationPfS_S_i)
        /*0014*/ 	.word	0x00000000


	//----- nvinfo : EIATTR_REGCOUNT
	.align		4
.L_3:
        /*0018*/ 	.byte	0x04, 0x2f
        /*001a*/ 	.short	(.L_5 - .L_4)
	.align		4
.L_4:
        /*001c*/ 	.word	index@(_Z21tiled_matrix_multiplyPfS_S_i)
        /*0020*/ 	.word	0x00000028


	//----- nvinfo : EIATTR_FRAME_SIZE
	.align		4
.L_5:
        /*0024*/ 	.byte	0x04, 0x11
        /*0026*/ 	.short	(.L_7 - .L_6)
	.align		4
.L_6:
        /*0028*/ 	.word	index@(_Z21tiled_matrix_multiplyPfS_S_i)
        /*002c*/ 	.word	0x00000000


	//----- nvinfo : EIATTR_MIN_STACK_SIZE
	.align		4
.L_7:
        /*0030*/ 	.byte	0x04, 0x12
        /*0032*/ 	.short	(.L_9 - .L_8)
	.align		4
.L_8:
        /*0034*/ 	.word	index@(_Z21tiled_matrix_multiplyPfS_S_i)
        /*0038*/ 	.word	0x00000000


	//----- nvinfo : EIATTR_MIN_STACK_SIZE
	.align		4
.L_9:
        /*003c*/ 	.byte	0x04, 0x12
        /*003e*/ 	.short	(.L_11 - .L_10)
	.align		4
.L_10:
        /*0040*/ 	.word	index@(_Z20matrixMultiplicationPfS_S_i)
        /*0044*/ 	.word	0x00000000
.L_11:


//--------------------- .nv.compat                --------------------------
	.section	.nv.compat,"",@"SHT_CUDA_COMPAT_INFO"
	.align	4
        /*0000*/ 	.byte	0x02, 0x09, 0x00, 0x00, 0x02, 0x02, 0x01, 0x00, 0x02, 0x05, 0x05, 0x00, 0x03, 0x07, 0x01, 0x01
        /*0010*/ 	.byte	0x02, 0x03, 0x00, 0x00, 0x02, 0x06, 0x01, 0x00, 0x04, 0x0b, 0x08, 0x00, 0x09, 0x00, 0x00, 0x00
        /*0020*/ 	.byte	0x00, 0x00, 0x00, 0x00


//--------------------- .nv.info._Z21tiled_matrix_multiplyPfS_S_i --------------------------
	.section	.nv.info._Z21tiled_matrix_multiplyPfS_S_i,"",@"SHT_CUDA_INFO"
	.sectionflags	@""
	.align	4


	//----- nvinfo : EIATTR_CUDA_API_VERSION
	.align		4
        /*0000*/ 	.byte	0x04, 0x37
        /*0002*/ 	.short	(.L_13 - .L_12)
.L_12:
        /*0004*/ 	.word	0x00000082


	//----- nvinfo : EIATTR_KPARAM_INFO
	.align		4
.L_13:
        /*0008*/ 	.byte	0x04, 0x17
        /*000a*/ 	.short	(.L_15 - .L_14)
.L_14:
        /*000c*/ 	.word	0x00000000
        /*0010*/ 	.short	0x0003
        /*0012*/ 	.short	0x0018
        /*0014*/ 	.byte	0x00, 0xf0, 0x11, 0x00


	//----- nvinfo : EIATTR_KPARAM_INFO
	.align		4
.L_15:
        /*0018*/ 	.byte	0x04, 0x17
        /*001a*/ 	.short	(.L_17 - .L_16)
.L_16:
        /*001c*/ 	.word	0x00000000
        /*0020*/ 	.short	0x0002
        /*0022*/ 	.short	0x0010
        /*0024*/ 	.byte	0x00, 0xf5, 0x21, 0x00


	//----- nvinfo : EIATTR_KPARAM_INFO
	.align		4
.L_17:
        /*0028*/ 	.byte	0x04, 0x17
        /*002a*/ 	.short	(.L_19 - .L_18)
.L_18:
        /*002c*/ 	.word	0x00000000
        /*0030*/ 	.short	0x0001
        /*0032*/ 	.short	0x0008
        /*0034*/ 	.byte	0x00, 0xf5, 0x21, 0x00


	//----- nvinfo : EIATTR_KPARAM_INFO
	.align		4
.L_19:
        /*0038*/ 	.byte	0x04, 0x17
        /*003a*/ 	.short	(.L_21 - .L_20)
.L_20:
        /*003c*/ 	.word	0x00000000
        /*0040*/ 	.short	0x0000
        /*0042*/ 	.short	0x0000
        /*0044*/ 	.byte	0x00, 0xf5, 0x21, 0x00


	//----- nvinfo : EIATTR_SPARSE_MMA_MASK
	.align		4
.L_21:
        /*0048*/ 	.byte	0x03, 0x50
        /*004a*/ 	.short	0x0000


	//----- nvinfo : EIATTR_MAXREG_COUNT
	.align		4
        /*004c*/ 	.byte	0x03, 0x1b
        /*004e*/ 	.short	0x00ff


	//----- nvinfo : EIATTR_NUM_BARRIERS
	.align		4
        /*0050*/ 	.byte	0x02, 0x4c
        /*0052*/ 	.byte	0x01
	.zero		1


	//----- nvinfo : EIATTR_MERCURY_ISA_VERSION
	.align		4
        /*0054*/ 	.byte	0x03, 0x5f
        /*0056*/ 	.short	0x0101


	//----- nvinfo : EIATTR_VRC_CTA_INIT_COUNT
	.align		4
        /*0058*/ 	.byte	0x02, 0x4a
	.zero		1
	.zero		1


	//----- nvinfo : EIATTR_EXIT_INSTR_OFFSETS
	.align		4
        /*005c*/ 	.byte	0x04, 0x1c
        /*005e*/ 	.short	(.L_23 - .L_22)


	//   ....[0]....
.L_22:
        /*0060*/ 	.word	0x000012a0


	//----- nvinfo : EIATTR_CBANK_PARAM_SIZE
	.align		4
.L_23:
        /*0064*/ 	.byte	0x03, 0x19
        /*0066*/ 	.short	0x001c


	//----- nvinfo : EIATTR_PARAM_CBANK
	.align		4
        /*0068*/ 	.byte	0x04, 0x0a
        /*006a*/ 	.short	(.L_25 - .L_24)
	.align		4
.L_24:
        /*006c*/ 	.word	index@(.nv.constant0._Z21tiled_matrix_multiplyPfS_S_i)
        /*0070*/ 	.short	0x0380
        /*0072*/ 	.short	0x001c


	//----- nvinfo : EIATTR_SW_WAR
	.align		4
.L_25:
        /*0074*/ 	.byte	0x04, 0x36
        /*0076*/ 	.short	(.L_27 - .L_26)
.L_26:
        /*0078*/ 	.word	0x00000008
.L_27:


//--------------------- .nv.info._Z20matrixMultiplicationPfS_S_i --------------------------
	.section	.nv.info._Z20matrixMultiplicationPfS_S_i,"",@"SHT_CUDA_INFO"
	.sectionflags	@""
	.align	4


	//----- nvinfo : EIATTR_CUDA_API_VERSION
	.align		4
        /*0000*/ 	.byte	0x04, 0x37
        /*0002*/ 	.short	(.L_29 - .L_28)
.L_28:
        /*0004*/ 	.word	0x00000082


	//----- nvinfo : EIATTR_KPARAM_INFO
	.align		4
.L_29:
        /*0008*/ 	.byte	0x04, 0x17
        /*000a*/ 	.short	(.L_31 - .L_30)
.L_30:
        /*000c*/ 	.word	0x00000000
        /*0010*/ 	.short	0x0003
        /*0012*/ 	.short	0x0018
        /*0014*/ 	.byte	0x00, 0xf0, 0x11, 0x00


	//----- nvinfo : EIATTR_KPARAM_INFO
	.align		4
.L_31:
        /*0018*/ 	.byte	0x04, 0x17
        /*001a*/ 	.short	(.L_33 - .L_32)
.L_32:
        /*001c*/ 	.word	0x00000000
        /*0020*/ 	.short	0x0002
        /*0022*/ 	.short	0x0010
        /*0024*/ 	.byte	0x00, 0xf5, 0x21, 0x00


	//----- nvinfo : EIATTR_KPARAM_INFO
	.align		4
.L_33:
        /*0028*/ 	.byte	0x04, 0x17
        /*002a*/ 	.short	(.L_35 - .L_34)
.L_34:
        /*002c*/ 	.word	0x00000000
        /*0030*/ 	.short	0x0001
        /*0032*/ 	.short	0x0008
        /*0034*/ 	.byte	0x00, 0xf5, 0x21, 0x00


	//----- nvinfo : EIATTR_KPARAM_INFO
	.align		4
.L_35:
        /*0038*/ 	.byte	0x04, 0x17
        /*003a*/ 	.short	(.L_37 - .L_36)
.L_36:
        /*003c*/ 	.word	0x00000000
        /*0040*/ 	.short	0x0000
        /*0042*/ 	.short	0x0000
        /*0044*/ 	.byte	0x00, 0xf5, 0x21, 0x00


	//----- nvinfo : EIATTR_SPARSE_MMA_MASK
	.align		4
.L_37:
        /*0048*/ 	.byte	0x03, 0x50
        /*004a*/ 	.short	0x0000


	//----- nvinfo : EIATTR_MAXREG_COUNT
	.align		4
        /*004c*/ 	.byte	0x03, 0x1b
        /*004e*/ 	.short	0x00ff


	//----- nvinfo : EIATTR_MERCURY_ISA_VERSION
	.align		4
        /*0050*/ 	.byte	0x03, 0x5f
        /*0052*/ 	.short	0x0101


	//----- nvinfo : EIATTR_VRC_CTA_INIT_COUNT
	.align		4
        /*0054*/ 	.byte	0x02, 0x4a
	.zero		1
	.zero		1


	//----- nvinfo : EIATTR_EXIT_INSTR_OFFSETS
	.align		4
        /*0058*/ 	.byte	0x04, 0x1c
        /*005a*/ 	.short	(.L_39 - .L_38)


	//   ....[0]....
.L_38:
        /*005c*/ 	.word	0x000000c0


	//   ....[1]....
        /*0060*/ 	.word	0x00000a90


	//----- nvinfo : EIATTR_CBANK_PARAM_SIZE
	.align		4
.L_39:
        /*0064*/ 	.byte	0x03, 0x19
        /*0066*/ 	.short	0x001c


	//----- nvinfo : EIATTR_PARAM_CBANK
	.align		4
        /*0068*/ 	.byte	0x04, 0x0a
        /*006a*/ 	.short	(.L_41 - .L_40)
	.align		4
.L_40:
        /*006c*/ 	.word	index@(.nv.constant0._Z20matrixMultiplicationPfS_S_i)
        /*0070*/ 	.short	0x0380
        /*0072*/ 	.short	0x001c


	//----- nvinfo : EIATTR_SW_WAR
	.align		4
.L_41:
        /*0074*/ 	.byte	0x04, 0x36
        /*0076*/ 	.short	(.L_43 - .L_42)
.L_42:
        /*0078*/ 	.word	0x00000008
.L_43:


//--------------------- .nv.callgraph             --------------------------
	.section	.nv.callgraph,"",@"SHT_CUDA_CALLGRAPH"
	.align	4
	.sectionentsize	8
	.align		4
        /*0000*/ 	.word	0x00000000
	.align		4
        /*0004*/ 	.word	0xffffffff
	.align		4
        /*0008*/ 	.word	0x00000000
	.align		4
        /*000c*/ 	.word	0xfffffffe
	.align		4
        /*0010*/ 	.word	0x00000000
	.align		4
        /*0014*/ 	.word	0xfffffffd
	.align		4
        /*0018*/ 	.word	0x00000000
	.align		4
        /*001c*/ 	.word	0xfffffffc


//--------------------- .text._Z21tiled_matrix_multiplyPfS_S_i --------------------------
	.section	.text._Z21tiled_matrix_multiplyPfS_S_i,"ax",@progbits
	.align	128
        .global         _Z21tiled_matrix_multiplyPfS_S_i
        .type           _Z21tiled_matrix_multiplyPfS_S_i,@function
        .size           _Z21tiled_matrix_multiplyPfS_S_i,(.L_x_11 - _Z21tiled_matrix_multiplyPfS_S_i)
        .other          _Z21tiled_matrix_multiplyPfS_S_i,@"STO_CUDA_ENTRY STV_DEFAULT"
_Z21tiled_matrix_multiplyPfS_S_i:
.text._Z21tiled_matrix_multiplyPfS_S_i:
[----:B------:R-:W-:Y:S08]  /*0000*/  LDC R1, c[0x0][0x37c] ;  /* 0x0000df00ff017b82 */ /* 0x000ff00000000800 */
[----:B------:R-:W0:Y:S01]  /*0010*/  LDC R3, c[0x0][0x398] ;  /* 0x0000e600ff037b82 */ /* 0x000e220000000800 */
[----:B------:R-:W1:Y:S01]  /*0020*/  S2R R0, SR_TID.Y ;  /* 0x0000000000007919 */ /* 0x000e620000002200 */
[----:B------:R-:W2:Y:S01]  /*0030*/  LDCU.64 UR8, c[0x0][0x358] ;  /* 0x00006b00ff0877ac */ /* 0x000ea20008000a00 */
[----:B------:R-:W-:Y:S01]  /*0040*/  HFMA2 R15, -RZ, RZ, 0, 0 ;  /* 0x00000000ff0f7431 */ /* 0x000fe200000001ff */
[----:B------:R-:W1:Y:S01]  /*0050*/  S2R R5, SR_CTAID.Y ;  /* 0x0000000000057919 */ /* 0x000e620000002600 */
[----:B------:R-:W3:Y:S01]  /*0060*/  S2R R25, SR_TID.X ;  /* 0x0000000000197919 */ /* 0x000ee20000002100 */
[----:B------:R-:W3:Y:S01]  /*0070*/  S2R R14, SR_CTAID.X ;  /* 0x00000000000e7919 */ /* 0x000ee20000002500 */
[----:B0-----:R-:W-:-:S02]  /*0080*/  ISETP.GE.AND P0, PT, R3, 0x2, PT ;  /* 0x000000020300780c */ /* 0x001fc40003f06270 */
[----:B-1----:R-:W-:Y:S02]  /*0090*/  LEA R4, R5, R0, 0x1 ;  /* 0x0000000005047211 */ /* 0x002fe400078e08ff */
[----:B---3--:R-:W-:-:S09]  /*00a0*/  LEA R6, R14, R25, 0x1 ;  /* 0x000000190e067211 */ /* 0x008fd200078e08ff */
[----:B--2---:R-:W-:Y:S05]  /*00b0*/  @!P0 BRA `(.L_x_0) ;  /* 0x0000001000688947 */ /* 0x004fea0003800000 */
[----:B------:R-:W0:Y:S01]  /*00c0*/  S2UR UR6, SR_CgaCtaId ;  /* 0x00000000000679c3 */ /* 0x000e220000008800 */
[-C--:B------:R-:W-:Y:S01]  /*00d0*/  LEA.HI R5, R3, R3.reuse, RZ, 0x1 ;  /* 0x0000000303057211 */ /* 0x080fe200078f08ff */
[----:B------:R-:W-:Y:S01]  /*00e0*/  UMOV UR4, 0x400 ;  /* 0x0000040000047882 */ /* 0x000fe20000000000 */
[----:B------:R-:W-:Y:S01]  /*00f0*/  IMAD R7, R4, R3, R25 ;  /* 0x0000000304077224 */ /* 0x000fe200078e0219 */
[----:B------:R-:W-:Y:S01]  /*0100*/  UIADD3 UR5, UPT, UPT, UR4, 0x10, URZ ;  /* 0x0000001004057890 */ /* 0x000fe2000fffe0ff */
[----:B------:R-:W-:Y:S02]  /*0110*/  SHF.R.S32.HI R5, RZ, 0x1, R5 ;  /* 0x00000001ff057819 */ /* 0x000fe40000011405 */
[----:B------:R-:W-:Y:S02]  /*0120*/  MOV R15, RZ ;  /* 0x000000ff000f7202 */ /* 0x000fe40000000f00 */
[----:B------:R-:W-:-:S04]  /*0130*/  IADD3 R2, PT, PT, R5, -0x1, RZ ;  /* 0xffffffff05027810 */ /* 0x000fc80007ffe0ff */
[----:B------:R-:W-:Y:S02]  /*0140*/  ISETP.GE.U32.AND P0, PT, R2, 0x7, PT ;  /* 0x000000070200780c */ /* 0x000fe40003f06070 */
[----:B------:R-:W-:Y:S01]  /*0150*/  MOV R2, RZ ;  /* 0x000000ff00027202 */ /* 0x000fe20000000f00 */
[----:B0-----:R-:W-:Y:S02]  /*0160*/  ULEA UR4, UR6, UR4, 0x18 ;  /* 0x0000000406047291 */ /* 0x001fe4000f8ec0ff */
[----:B------:R-:W-:-:S04]  /*0170*/  ULEA UR5, UR6, UR5, 0x18 ;  /* 0x0000000506057291 */ /* 0x000fc8000f8ec0ff */
[C---:B------:R-:W-:Y:S02]  /*0180*/  LEA R8, R0.reuse, UR4, 0x3 ;  /* 0x0000000400087c11 */ /* 0x040fe4000f8e18ff */
[C---:B------:R-:W-:Y:S02]  /*0190*/  LEA R9, R25.reuse, UR5, 0x2 ;  /* 0x0000000519097c11 */ /* 0x040fe4000f8e10ff */
[----:B------:R-:W-:Y:S02]  /*01a0*/  LEA R10, R25, R8, 0x2 ;  /* 0x00000008190a7211 */ /* 0x000fe400078e10ff */
[----:B------:R-:W-:Y:S01]  /*01b0*/  LEA R11, R0, R9, 0x3 ;  /* 0x00000009000b7211 */ /* 0x000fe200078e18ff */
[----:B------:R-:W-:Y:S06]  /*01c0*/  @!P0 BRA `(.L_x_1) ;  /* 0x00000008002c8947 */ /* 0x000fec0003800000 */
[C---:B------:R-:W-:Y:S01]  /*01d0*/  IADD3 R2, PT, PT, R0.reuse, 0xe, RZ ;  /* 0x0000000e00027810 */ /* 0x040fe20007ffe0ff */
[CCC-:B------:R-:W-:Y:S01]  /*01e0*/  IMAD R27, R0.reuse, R3.reuse, R25.reuse ;  /* 0x00000003001b7224 */ /* 0x1c0fe200078e0219 */
[C---:B------:R-:W-:Y:S02]  /*01f0*/  IADD3 R12, PT, PT, R0.reuse, 0xc, RZ ;  /* 0x0000000c000c7810 */ /* 0x040fe40007ffe0ff */
[----:B------:R-:W-:Y:S01]  /*0200*/  IADD3 R16, PT, PT, R0, 0xa, RZ ;  /* 0x0000000a00107810 */ /* 0x000fe20007ffe0ff */
[-CC-:B------:R-:W-:Y:S01]  /*0210*/  IMAD R13, R2, R3.reuse, R25.reuse ;  /* 0x00000003020d7224 */ /* 0x180fe200078e0219 */
        /* <DEDUP_REMOVED lines=8> */
[----:B------:R-:W-:Y:S01]  /*02a0*/  LOP3.LUT R12, R5, 0x3ffffff8, RZ, 0xc0, !PT ;  /* 0x3ffffff8050c7812 */ /* 0x000fe200078ec0ff */
[--C-:B------:R-:W-:Y:S01]  /*02b0*/  IMAD R23, R22, R3, R25.reuse ;  /* 0x0000000316177224 */ /* 0x100fe200078e0219 */
[----:B------:R-:W-:Y:S01]  /*02c0*/  LEA R34, R14, R27, 0x1 ;  /* 0x0000001b0e227211 */ /* 0x000fe200078e08ff */
[----:B------:R-:W-:Y:S01]  /*02d0*/  IMAD R25, R24, R3, R25 ;  /* 0x0000000318197224 */ /* 0x000fe200078e0219 */
[----:B------:R-:W-:-:S02]  /*02e0*/  LEA R24, R14, R13, 0x1 ;  /* 0x0000000d0e187211 */ /* 0x000fc400078e08ff */
[C---:B------:R-:W-:Y:S02]  /*02f0*/  LEA R16, R14.reuse, R15, 0x1 ;  /* 0x0000000f0e107211 */ /* 0x040fe400078e08ff */
[C---:B------:R-:W-:Y:S02]  /*0300*/  LEA R26, R14.reuse, R17, 0x1 ;  /* 0x000000110e1a7211 */ /* 0x040fe400078e08ff */
[C---:B------:R-:W-:Y:S02]  /*0310*/  LEA R28, R14.reuse, R19, 0x1 ;  /* 0x000000130e1c7211 */ /* 0x040fe400078e08ff */
[C---:B------:R-:W-:Y:S02]  /*0320*/  LEA R30, R14.reuse, R21, 0x1 ;  /* 0x000000150e1e7211 */ /* 0x040fe400078e08ff */
[C---:B------:R-:W-:Y:S02]  /*0330*/  LEA R32, R14.reuse, R23, 0x1 ;  /* 0x000000170e207211 */ /* 0x040fe400078e08ff */
[----:B------:R-:W-:-:S02]  /*0340*/  LEA R14, R14, R25, 0x1 ;  /* 0x000000190e0e7211 */ /* 0x000fc400078e08ff */
[----:B------:R-:W-:Y:S02]  /*0350*/  MOV R15, RZ ;  /* 0x000000ff000f7202 */ /* 0x000fe40000000f00 */
[----:B------:R-:W-:Y:S02]  /*0360*/  MOV R2, R7 ;  /* 0x0000000700027202 */ /* 0x000fe40000000f00 */
[----:B------:R-:W-:-:S07]  /*0370*/  IADD3 R13, PT, PT, -R12, RZ, RZ ;  /* 0x000000ff0c0d7210 */ /* 0x000fce0007ffe1ff */
.L_x_2:
[----:B------:R-:W0:Y:S08]  /*0380*/  LDC.64 R36, c[0x0][0x380] ;  /* 0x0000e000ff247b82 */ /* 0x000e300000000a00 */
[----:B------:R-:W1:Y:S01]  /*0390*/  LDC.64 R20, c[0x0][0x388] ;  /* 0x0000e200ff147b82 */ /* 0x000e620000000a00 */
[----:B0-----:R-:W-:-:S05]  /*03a0*/  IMAD.WIDE R36, R2, 0x4, R36 ;  /* 0x0000000402247825 */ /* 0x001fca00078e0224 */
[----:B------:R-:W2:Y:S01]  /*03b0*/  LDG.E R17, desc[UR8][R36.64] ;  /* 0x0000000824117981 */ /* 0x000ea2000c1e1900 */
[----:B-1----:R-:W-:-:S05]  /*03c0*/  IMAD.WIDE.U32 R22, R34, 0x4, R20 ;  /* 0x0000000422167825 */ /* 0x002fca00078e0014 */
[----:B------:R0:W3:Y:S02]  /*03d0*/  LDG.E R25, desc[UR8][R22.64] ;  /* 0x0000000816197981 */ /* 0x0000e4000c1e1900 */
[----:B0-----:R-:W-:Y:S02]  /*03e0*/  IMAD.WIDE.U32 R22, R14, 0x4, R20 ;  /* 0x000000040e167825 */ /* 0x001fe400078e0014 */
[----:B--2---:R-:W-:Y:S04]  /*03f0*/  STS [R10], R17 ;  /* 0x000000110a007388 */ /* 0x004fe80000000800 */
[----:B---3--:R-:W-:Y:S01]  /*0400*/  STS [R11], R25 ;  /* 0x000000190b007388 */ /* 0x008fe20000000800 */
[----:B------:R-:W-:Y:S06]  /*0410*/  BAR.SYNC.DEFER_BLOCKING 0x0 ;  /* 0x0000000000007b1d */ /* 0x000fec0000010000 */
[----:B------:R-:W-:Y:S04]  /*0420*/  LDS R27, [R9] ;  /* 0x00000000091b7984 */ /* 0x000fe80000000800 */
[----:B------:R-:W-:Y:S04]  /*0430*/  LDS R29, [R9+0x8] ;  /* 0x00000800091d7984 */ /* 0x000fe80000000800 */
[----:B------:R-:W0:Y:S01]  /*0440*/  LDS.64 R18, [R8] ;  /* 0x0000000008127984 */ /* 0x000e220000000a00 */
[----:B------:R-:W-:Y:S06]  /*0450*/  BAR.SYNC.DEFER_BLOCKING 0x0 ;  /* 0x0000000000007b1d */ /* 0x000fec0000010000 */
[----:B------:R-:W2:Y:S04]  /*0460*/  LDG.E R31, desc[UR8][R36.64+0x8] ;  /* 0x00000808241f7981 */ /* 0x000ea8000c1e1900 */
[----:B------:R1:W3:Y:S01]  /*0470*/  LDG.E R33, desc[UR8][R22.64] ;  /* 0x0000000816217981 */ /* 0x0002e2000c1e1900 */
[----:B0-----:R-:W-:-:S04]  /*0480*/  FFMA R18, R18, R27, R15 ;  /* 0x0000001b12127223 */ /* 0x001fc8000000000f */
[----:B------:R-:W-:Y:S01]  /*0490*/  FFMA R29, R29, R19, R18 ;  /* 0x000000131d1d7223 */ /* 0x000fe20000000012 */
[----:B-1----:R-:W-:Y:S01]  /*04a0*/  IMAD.WIDE.U32 R22, R32, 0x4, R20 ;  /* 0x0000000420167825 */ /* 0x002fe200078e0014 */
        /* <DEDUP_REMOVED lines=47> */
[--C-:B-1----:R-:W-:Y:S01]  /*07a0*/  IMAD.WIDE.U32 R22, R16, 0x4, R20.reuse ;  /* 0x0000000410167825 */ /* 0x102fe200078e0014 */
        /* <DEDUP_REMOVED lines=8> */
[----:B------:R1:W3:Y:S02]  /*0830*/  LDG.E R27, desc[UR8][R22.64] ;  /* 0x00000008161b7981 */ /* 0x0002e4000c1e1900 */
[----:B-1----:R-:W-:-:S02]  /*0840*/  IMAD.WIDE.U32 R22, R24, 0x4, R20 ;  /* 0x0000000418167825 */ /* 0x002fc400078e0014 */
[----:B--2---:R-:W-:Y:S04]  /*0850*/  STS [R10], R35 ;  /* 0x000000230a007388 */ /* 0x004fe80000000800 */
[----:B---3--:R-:W-:Y:S01]  /*0860*/  STS [R11], R27 ;  /* 0x0000001b0b007388 */ /* 0x008fe20000000800 */
[----:B------:R-:W-:Y:S06]  /*0870*/  BAR.SYNC.DEFER_BLOCKING 0x0 ;  /* 0x0000000000007b1d */ /* 0x000fec0000010000 */
[----:B------:R-:W-:Y:S04]  /*0880*/  LDS R29, [R9] ;  /* 0x00000000091d7984 */ /* 0x000fe80000000800 */
[----:B------:R-:W-:Y:S04]  /*0890*/  LDS R27, [R9+0x8] ;  /* 0x00000800091b7984 */ /* 0x000fe80000000800 */
[----:B------:R-:W1:Y:S01]  /*08a0*/  LDS.64 R20, [R8] ;  /* 0x0000000008147984 */ /* 0x000e620000000a00 */
[----:B------:R-:W-:Y:S06]  /*08b0*/  BAR.SYNC.DEFER_BLOCKING 0x0 ;  /* 0x0000000000007b1d */ /* 0x000fec0000010000 */
[----:B------:R-:W2:Y:S04]  /*08c0*/  LDG.E R37, desc[UR8][R36.64+0x38] ;  /* 0x0000380824257981 */ /* 0x000ea8000c1e1900 */
[----:B------:R-:W3:Y:S01]  /*08d0*/  LDG.E R22, desc[UR8][R22.64] ;  /* 0x0000000816167981 */ /* 0x000ee2000c1e1900 */
[----:B0-----:R-:W-:Y:S01]  /*08e0*/  FFMA R18, R18, R17, R15 ;  /* 0x0000001112127223 */ /* 0x001fe2000000000f */
[----:B------:R-:W-:-:S03]  /*08f0*/  IADD3 R13, PT, PT, R13, 0x8, RZ ;  /* 0x000000080d0d7810 */ /* 0x000fc60007ffe0ff */
[----:B------:R-:W-:Y:S01]  /*0900*/  FFMA R19, R25, R19, R18 ;  /* 0x0000001319137223 */ /* 0x000fe20000000012 */
[----:B------:R-:W-:-:S03]  /*0910*/  ISETP.NE.AND P0, PT, R13, RZ, PT ;  /* 0x000000ff0d00720c */ /* 0x000fc60003f05270 */
[----:B-1----:R-:W-:-:S04]  /*0920*/  FFMA R20, R20, R29, R19 ;  /* 0x0000001d14147223 */ /* 0x002fc80000000013 */
[----:B------:R-:W-:Y:S01]  /*0930*/  FFMA R21, R27, R21, R20 ;  /* 0x000000151b157223 */ /* 0x000fe20000000014 */
[----:B------:R-:W-:Y:S02]  /*0940*/  IADD3 R2, PT, PT, R2, 0x10, RZ ;  /* 0x0000001002027810 */ /* 0x000fe40007ffe0ff */
[C---:B------:R-:W-:Y:S02]  /*0950*/  LEA R34, R3.reuse, R34, 0x4 ;  /* 0x0000002203227211 */ /* 0x040fe400078e20ff */
[C---:B------:R-:W-:Y:S02]  /*0960*/  LEA R14, R3.reuse, R14, 0x4 ;  /* 0x0000000e030e7211 */ /* 0x040fe400078e20ff */
[C---:B------:R-:W-:Y:S02]  /*0970*/  LEA R32, R3.reuse, R32, 0x4 ;  /* 0x0000002003207211 */ /* 0x040fe400078e20ff */
[C---:B------:R-:W-:Y:S02]  /*0980*/  LEA R30, R3.reuse, R30, 0x4 ;  /* 0x0000001e031e7211 */ /* 0x040fe400078e20ff */
[----:B------:R-:W-:-:S02]  /*0990*/  LEA R28, R3, R28, 0x4 ;  /* 0x0000001c031c7211 */ /* 0x000fc400078e20ff */
[C---:B------:R-:W-:Y:S02]  /*09a0*/  LEA R26, R3.reuse, R26, 0x4 ;  /* 0x0000001a031a7211 */ /* 0x040fe400078e20ff */
[C---:B------:R-:W-:Y:S02]  /*09b0*/  LEA R24, R3.reuse, R24, 0x4 ;  /* 0x0000001803187211 */ /* 0x040fe400078e20ff */
[----:B------:R-:W-:Y:S01]  /*09c0*/  LEA R16, R3, R16, 0x4 ;  /* 0x0000001003107211 */ /* 0x000fe200078e20ff */
[----:B--2---:R-:W-:Y:S04]  /*09d0*/  STS [R10], R37 ;  /* 0x000000250a007388 */ /* 0x004fe80000000800 */
[----:B---3--:R-:W-:Y:S01]  /*09e0*/  STS [R11], R22 ;  /* 0x000000160b007388 */ /* 0x008fe20000000800 */
[----:B------:R-:W-:Y:S06]  /*09f0*/  BAR.SYNC.DEFER_BLOCKING 0x0 ;  /* 0x0000000000007b1d */ /* 0x000fec0000010000 */
[----:B------:R-:W-:Y:S04]  /*0a00*/  LDS R33, [R9] ;  /* 0x0000000009217984 */ /* 0x000fe80000000800 */
[----:B------:R-:W0:Y:S04]  /*0a10*/  LDS.64 R22, [R8] ;  /* 0x0000000008167984 */ /* 0x000e280000000a00 */
[----:B------:R-:W1:Y:S01]  /*0a20*/  LDS R31, [R9+0x8] ;  /* 0x00000800091f7984 */ /* 0x000e620000000800 */
[----:B0-----:R-:W-:-:S04]  /*0a30*/  FFMA R22, R22, R33, R21 ;  /* 0x0000002116167223 */ /* 0x001fc80000000015 */
[----:B-1----:R-:W-:Y:S01]  /*0a40*/  FFMA R15, R31, R23, R22 ;  /* 0x000000171f0f7223 */ /* 0x002fe20000000016 */
[----:B------:R-:W-:Y:S06]  /*0a50*/  BAR.SYNC.DEFER_BLOCKING 0x0 ;  /* 0x0000000000007b1d */ /* 0x000fec0000010000 */
[----:B------:R-:W-:Y:S05]  /*0a60*/  @P0 BRA `(.L_x_2) ;  /* 0xfffffff800440947 */ /* 0x000fea000383ffff */
[----:B------:R-:W-:-:S07]  /*0a70*/  MOV R2, R12 ;  /* 0x0000000c00027202 */ /* 0x000fce0000000f00 */
.L_x_1:
[----:B------:R-:W-:-:S13]  /*0a80*/  LOP3.LUT P0, R12, R5, 0x7, RZ, 0xc0, !PT ;  /* 0x00000007050c7812 */ /* 0x000fda000780c0ff */
[----:B------:R-:W-:Y:S05]  /*0a90*/  @!P0 BRA `(.L_x_0) ;  /* 0x0000000400f08947 */ /* 0x000fea0003800000 */
[----:B------:R-:W-:Y:S02]  /*0aa0*/  ISETP.GE.U32.AND P0, PT, R12, 0x4, PT ;  /* 0x000000040c00780c */ /* 0x000fe40003f06070 */
[----:B------:R-:W-:-:S04]  /*0ab0*/  LOP3.LUT R31, R5, 0x3, RZ, 0xc0, !PT ;  /* 0x00000003051f7812 */ /* 0x000fc800078ec0ff */
[----:B------:R-:W-:-:S07]  /*0ac0*/  ISETP.NE.AND P1, PT, R31, RZ, PT ;  /* 0x000000ff1f00720c */ /* 0x000fce0003f25270 */
[----:B------:R-:W-:Y:S06]  /*0ad0*/  @!P0 BRA `(.L_x_3) ;  /* 0x0000000000f88947 */ /* 0x000fec0003800000 */
[----:B------:R-:W0:Y:S01]  /*0ae0*/  LDC.64 R12, c[0x0][0x380] ;  /* 0x0000e000ff0c7b82 */ /* 0x000e220000000a00 */
[C---:B------:R-:W-:Y:S02]  /*0af0*/  LEA R27, R2.reuse, R0, 0x1 ;  /* 0x00000000021b7211 */ /* 0x040fe400078e08ff */
[----:B------:R-:W-:-:S03]  /*0b00*/  LEA R17, R2, R7, 0x1 ;  /* 0x0000000702117211 */ /* 0x000fc600078e08ff */
[----:B------:R-:W-:Y:S02]  /*0b10*/  IMAD R19, R27, R3, R6 ;  /* 0x000000031b137224 */ /* 0x000fe400078e0206 */
[----:B------:R-:W1:Y:S01]  /*0b20*/  LDC.64 R20, c[0x0][0x388] ;  /* 0x0000e200ff147b82 */ /* 0x000e620000000a00 */
[----:B0-----:R-:W-:-:S05]  /*0b30*/  IMAD.WIDE R12, R17, 0x4, R12 ;  /* 0x00000004110c7825 */ /* 0x001fca00078e020c */
[----:B------:R-:W2:Y:S01]  /*0b40*/  LDG.E R23, desc[UR8][R12.64] ;  /* 0x000000080c177981 */ /* 0x000ea2000c1e1900 */
[----:B-1----:R-:W-:-:S06]  /*0b50*/  IMAD.WIDE.U32 R18, R19, 0x4, R20 ;  /* 0x0000000413127825 */ /* 0x002fcc00078e0014 */
[----:B------:R-:W3:Y:S01]  /*0b60*/  LDG.E R18, desc[UR8][R18.64] ;  /* 0x0000000812127981 */ /* 0x000ee2000c1e1900 */
[----:B------:R-:W-:-:S05]  /*0b70*/  IADD3 R14, PT, PT, R27, 0x2, RZ ;  /* 0x000000021b0e7810 */ /* 0x000fca0007ffe0ff */
[----:B------:R-:W-:-:S04]  /*0b80*/  IMAD R25, R14, R3, R6 ;  /* 0x000000030e197224 */ /* 0x000fc800078e0206 */
[----:B------:R-:W-:Y:S01]  /*0b90*/  IMAD.WIDE.U32 R24, R25, 0x4, R20 ;  /* 0x0000000419187825 */ /* 0x000fe200078e0014 */
[----:B--2---:R0:W-:Y:S04]  /*0ba0*/  STS [R10], R23 ;  /* 0x000000170a007388 */ /* 0x0041e80000000800 */
        /* <DEDUP_REMOVED lines=8> */
[----:B------:R-:W-:-:S05]  /*0c30*/  IADD3 R19, PT, PT, R27, 0x4, RZ ;  /* 0x000000041b137810 */ /* 0x000fca0007ffe0ff */
[----:B------:R-:W-:-:S04]  /*0c40*/  IMAD R19, R19, R3, R6 ;  /* 0x0000000313137224 */ /* 0x000fc800078e0206 */
[----:B0-----:R-:W-:Y:S01]  /*0c50*/  IMAD.WIDE.U32 R22, R19, 0x4, R20 ;  /* 0x0000000413167825 */ /* 0x001fe200078e0014 */
        /* <DEDUP_REMOVED lines=8> */
[----:B------:R-:W3:Y:S01]  /*0ce0*/  LDG.E R22, desc[UR8][R22.64] ;  /* 0x0000000816167981 */ /* 0x000ee2000c1e1900 */
[----:B------:R-:W-:-:S05]  /*0cf0*/  IADD3 R27, PT, PT, R27, 0x6, RZ ;  /* 0x000000061b1b7810 */ /* 0x000fca0007ffe0ff */
[----:B------:R-:W-:-:S04]  /*0d00*/  IMAD R25, R27, R3, R6 ;  /* 0x000000031b197224 */ /* 0x000fc800078e0206 */
[----:B------:R-:W-:Y:S01]  /*0d10*/  IMAD.WIDE.U32 R24, R25, 0x4, R20 ;  /* 0x0000000419187825 */ /* 0x000fe200078e0014 */
[----:B--2---:R-:W-:Y:S04]  /*0d20*/  STS [R10], R35 ;  /* 0x000000230a007388 */ /* 0x004fe80000000800 */
[----:B---3--:R-:W-:Y:S01]  /*0d30*/  STS [R11], R22 ;  /* 0x000000160b007388 */ /* 0x008fe20000000800 */
[----:B------:R-:W-:Y:S06]  /*0d40*/  BAR.SYNC.DEFER_BLOCKING 0x0 ;  /* 0x0000000000007b1d */ /* 0x000fec0000010000 */
[----:B------:R-:W-:Y:S04]  /*0d50*/  LDS R27, [R9] ;  /* 0x00000000091b7984 */ /* 0x000fe80000000800 */
[----:B------:R-:W-:Y:S04]  /*0d60*/  LDS R30, [R9+0x8] ;  /* 0x00000800091e7984 */ /* 0x000fe80000000800 */
[----:B------:R-:W2:Y:S01]  /*0d70*/  LDS.64 R20, [R8] ;  /* 0x0000000008147984 */ /* 0x000ea20000000a00 */
[----:B------:R-:W-:Y:S06]  /*0d80*/  BAR.SYNC.DEFER_BLOCKING 0x0 ;  /* 0x0000000000007b1d */ /* 0x000fec0000010000 */
[----:B------:R-:W3:Y:S04]  /*0d90*/  LDG.E R13, desc[UR8][R12.64+0x18] ;  /* 0x000018080c0d7981 */ /* 0x000ee8000c1e1900 */
[----:B------:R-:W4:Y:S01]  /*0da0*/  LDG.E R24, desc[UR8][R24.64] ;  /* 0x0000000818187981 */ /* 0x000f22000c1e1900 */
[----:B-1----:R-:W-:-:S04]  /*0db0*/  FFMA R15, R16, R14, R15 ;  /* 0x0000000e100f7223 */ /* 0x002fc8000000000f */
[----:B------:R-:W-:-:S04]  /*0dc0*/  FFMA R15, R26, R17, R15 ;  /* 0x000000111a0f7223 */ /* 0x000fc8000000000f */
[----:B0-----:R-:W-:-:S04]  /*0dd0*/  FFMA R15, R18, R29, R15 ;  /* 0x0000001d120f7223 */ /* 0x001fc8000000000f */
[----:B------:R-:W-:-:S04]  /*0de0*/  FFMA R15, R28, R19, R15 ;  /* 0x000000131c0f7223 */ /* 0x000fc8000000000f */
[----:B--2---:R-:W-:-:S04]  /*0df0*/  FFMA R15, R20, R27, R15 ;  /* 0x0000001b140f7223 */ /* 0x004fc8000000000f */
[----:B------:R-:W-:Y:S01]  /*0e00*/  FFMA R15, R30, R21, R15 ;  /* 0x000000151e0f7223 */ /* 0x000fe2000000000f */
[----:B------:R-:W-:-:S04]  /*0e10*/  LEA R2, R2, -R2, 0x1 ;  /* 0x8000000202027211 */ /* 0x000fc800078e08ff */
[----:B------:R-:W-:Y:S01]  /*0e20*/  IADD3 R2, PT, PT, R2, 0x4, RZ ;  /* 0x0000000402027810 */ /* 0x000fe20007ffe0ff */
[----:B---3--:R-:W-:Y:S04]  /*0e30*/  STS [R10], R13 ;  /* 0x0000000d0a007388 */ /* 0x008fe80000000800 */
[----:B----4-:R-:W-:Y:S01]  /*0e40*/  STS [R11], R24 ;  /* 0x000000180b007388 */ /* 0x010fe20000000800 */
[----:B------:R-:W-:Y:S06]  /*0e50*/  BAR.SYNC.DEFER_BLOCKING 0x0 ;  /* 0x0000000000007b1d */ /* 0x000fec0000010000 */
[----:B------:R-:W-:Y:S04]  /*0e60*/  LDS R32, [R9] ;  /* 0x0000000009207984 */ /* 0x000fe80000000800 */
[----:B------:R-:W0:Y:S04]  /*0e70*/  LDS.64 R22, [R8] ;  /* 0x0000000008167984 */ /* 0x000e280000000a00 */
[----:B------:R-:W1:Y:S01]  /*0e80*/  LDS R33, [R9+0x8] ;  /* 0x0000080009217984 */ /* 0x000e620000000800 */
[----:B0-----:R-:W-:-:S04]  /*0e90*/  FFMA R22, R22, R32, R15 ;  /* 0x0000002016167223 */ /* 0x001fc8000000000f */
[----:B-1----:R-:W-:Y:S01]  /*0ea0*/  FFMA R15, R33, R23, R22 ;  /* 0x00000017210f7223 */ /* 0x002fe20000000016 */
[----:B------:R-:W-:Y:S06]  /*0eb0*/  BAR.SYNC.DEFER_BLOCKING 0x0 ;  /* 0x0000000000007b1d */ /* 0x000fec0000010000 */
.L_x_3:
[----:B------:R-:W-:Y:S05]  /*0ec0*/  @!P1 BRA `(.L_x_0) ;  /* 0x0000000000e49947 */ /* 0x000fea0003800000 */
[----:B------:R-:W-:Y:S02]  /*0ed0*/  ISETP.NE.AND P0, PT, R31, 0x1, PT ;  /* 0x000000011f00780c */ /* 0x000fe40003f05270 */
[----:B------:R-:W-:-:S04]  /*0ee0*/  LOP3.LUT R5, R5, 0x1, RZ, 0xc0, !PT ;  /* 0x0000000105057812 */ /* 0x000fc800078ec0ff */
[----:B------:R-:W-:-:S07]  /*0ef0*/  ISETP.NE.U32.AND P1, PT, R5, 0x1, PT ;  /* 0x000000010500780c */ /* 0x000fce0003f25070 */
        /* <DEDUP_REMOVED lines=22> */
[----:B0-----:R-:W-:-:S04]  /*1060*/  FFMA R14, R16, R14, R15 ;  /* 0x0000000e100e7223 */ /* 0x001fc8000000000f */
[----:B------:R-:W-:Y:S01]  /*1070*/  FFMA R17, R23, R17, R14 ;  /* 0x0000001117117223 */ /* 0x000fe2000000000e */
[----:B------:R-:W-:-:S04]  /*1080*/  LEA R2, R2, -R2, 0x1 ;  /* 0x8000000202027211 */ /* 0x000fc800078e08ff */
[----:B------:R-:W-:Y:S01]  /*1090*/  IADD3 R2, PT, PT, R2, 0x2, RZ ;  /* 0x0000000202027810 */ /* 0x000fe20007ffe0ff */
        /* <DEDUP_REMOVED lines=9> */
.L_x_4:
[----:B------:R-:W-:Y:S05]  /*1130*/  @P1 BRA `(.L_x_0) ;  /* 0x0000000000481947 */ /* 0x000fea0003800000 */
[----:B------:R-:W0:Y:S01]  /*1140*/  LDC.64 R12, c[0x0][0x380] ;  /* 0x0000e000ff0c7b82 */ /* 0x000e220000000a00 */
[C---:B------:R-:W-:Y:S02]  /*1150*/  LEA R0, R2.reuse, R0, 0x1 ;  /* 0x0000000002007211 */ /* 0x040fe400078e08ff */
[----:B------:R-:W-:-:S03]  /*1160*/  LEA R7, R2, R7, 0x1 ;  /* 0x0000000702077211 */ /* 0x000fc600078e08ff */
[----:B------:R-:W-:Y:S02]  /*1170*/  IMAD R5, R0, R3, R6 ;  /* 0x0000000300057224 */ /* 0x000fe400078e0206 */
[----:B------:R-:W1:Y:S01]  /*1180*/  LDC.64 R16, c[0x0][0x388] ;  /* 0x0000e200ff107b82 */ /* 0x000e620000000a00 */
[----:B0-----:R-:W-:-:S06]  /*1190*/  IMAD.WIDE R12, R7, 0x4, R12 ;  /* 0x00000004070c7825 */ /* 0x001fcc00078e020c */
[----:B------:R-:W2:Y:S01]  /*11a0*/  LDG.E R13, desc[UR8][R12.64] ;  /* 0x000000080c0d7981 */ /* 0x000ea2000c1e1900 */
[----:B-1----:R-:W-:-:S06]  /*11b0*/  IMAD.WIDE.U32 R16, R5, 0x4, R16 ;  /* 0x0000000405107825 */ /* 0x002fcc00078e0010 */
[----:B------:R-:W3:Y:S04]  /*11c0*/  LDG.E R16, desc[UR8][R16.64] ;  /* 0x0000000810107981 */ /* 0x000ee8000c1e1900 */
        /* <DEDUP_REMOVED lines=9> */
.L_x_0:
[----:B------:R-:W0:Y:S01]  /*1260*/  LDC.64 R8, c[0x0][0x390] ;  /* 0x0000e400ff087b82 */ /* 0x000e220000000a00 */
[----:B------:R-:W-:-:S04]  /*1270*/  IMAD R3, R4, R3, R6 ;  /* 0x0000000304037224 */ /* 0x000fc800078e0206 */
[----:B0-----:R-:W-:-:S05]  /*1280*/  IMAD.WIDE R2, R3, 0x4, R8 ;  /* 0x0000000403027825 */ /* 0x001fca00078e0208 */
[----:B------:R-:W-:Y:S01]  /*1290*/  STG.E desc[UR8][R2.64], R15 ;  /* 0x0000000f02007986 */ /* 0x000fe2000c101908 */
[----:B------:R-:W-:Y:S05]  /*12a0*/  EXIT ;  /* 0x000000000000794d */ /* 0x000fea0003800000 */
.L_x_5:
[----:B------:R-:W-:-:S00]  /*12b0*/  BRA `(.L_x_5) ;  /* 0xfffffffc00fc7947 */ /* 0x000fc0000383ffff */
[----:B------:R-:W-:-:S00]  /*12c0*/  NOP ;  /* 0x0000000000007918 */ /* 0x000fc00000000000 */
        /* <DEDUP_REMOVED lines=11> */
.L_x_11:


//--------------------- .text._Z20matrixMultiplicationPfS_S_i --------------------------
	.section	.text._Z20matrixMultiplicationPfS_S_i,"ax",@progbits
	.align	128
        .global         _Z20matrixMultiplicationPfS_S_i
        .type           _Z20matrixMultiplicationPfS_S_i,@function
        .size           _Z20matrixMultiplicationPfS_S_i,(.L_x_12 - _Z20matrixMultiplicationPfS_S_i)
        .other          _Z20matrixMultiplicationPfS_S_i,@"STO_CUDA_ENTRY STV_DEFAULT"
_Z20matrixMultiplicationPfS_S_i:
.text._Z20matrixMultiplicationPfS_S_i:
[----:B------:R-:W-:Y:S01]  /*0000*/  LDC R1, c[0x0][0x37c] ;  /* 0x0000df00ff017b82 */ /* 0x000fe20000000800 */
[----:B------:R-:W0:Y:S07]  /*0010*/  S2R R0, SR_TID.Y ;  /* 0x0000000000007919 */ /* 0x000e2e0000002200 */
[----:B------:R-:W0:Y:S01]  /*0020*/  S2UR UR4, SR_CTAID.Y ;  /* 0x00000000000479c3 */ /* 0x000e220000002600 */
[----:B------:R-:W1:Y:S01]  /*0030*/  LDCU UR20, c[0x0][0x398] ;  /* 0x00007300ff1477ac */ /* 0x000e620008000800 */
[----:B------:R-:W2:Y:S06]  /*0040*/  S2R R3, SR_TID.X ;  /* 0x0000000000037919 */ /* 0x000eac0000002100 */
[----:B------:R-:W0:Y:S08]  /*0050*/  LDC R13, c[0x0][0x364] ;  /* 0x0000d900ff0d7b82 */ /* 0x000e300000000800 */
[----:B------:R-:W2:Y:S08]  /*0060*/  S2UR UR5, SR_CTAID.X ;  /* 0x00000000000579c3 */ /* 0x000eb00000002500 */
[----:B------:R-:W2:Y:S01]  /*0070*/  LDC R2, c[0x0][0x360] ;  /* 0x0000d800ff027b82 */ /* 0x000ea20000000800 */
[----:B0-----:R-:W-:-:S02]  /*0080*/  IMAD R13, R13, UR4, R0 ;  /* 0x000000040d0d7c24 */ /* 0x001fc4000f8e0200 */
[----:B--2---:R-:W-:-:S05]  /*0090*/  IMAD R0, R2, UR5, R3 ;  /* 0x0000000502007c24 */ /* 0x004fca000f8e0203 */
[----:B------:R-:W-:-:S04]  /*00a0*/  VIMNMX R2, PT, PT, R13, R0, !PT ;  /* 0x000000000d027248 */ /* 0x000fc80007fe0100 */
[----:B-1----:R-:W-:-:S13]  /*00b0*/  ISETP.GE.AND P0, PT, R2, UR20, PT ;  /* 0x0000001402007c0c */ /* 0x002fda000bf06270 */
[----:B------:R-:W-:Y:S05]  /*00c0*/  @P0 EXIT ;  /* 0x000000000000094d */ /* 0x000fea0003800000 */
[----:B------:R-:W-:Y:S01]  /*00d0*/  UISETP.GE.U32.AND UP0, UPT, UR20, 0x8, UPT ;  /* 0x000000081400788c */ /* 0x000fe2000bf06070 */
[----:B------:R-:W-:Y:S02]  /*00e0*/  HFMA2 R12, -RZ, RZ, 0, 0 ;  /* 0x00000000ff0c7431 */ /* 0x000fe400000001ff */
[----:B------:R-:W-:Y:S01]  /*00f0*/  IMAD R13, R13, UR20, RZ ;  /* 0x000000140d0d7c24 */ /* 0x000fe2000f8e02ff */
[----:B------:R-:W-:Y:S01]  /*0100*/  UMOV UR4, URZ ;  /* 0x000000ff00047c82 */ /* 0x000fe20008000000 */
[----:B------:R-:W0:Y:S04]  /*0110*/  LDCU.64 UR18, c[0x0][0x358] ;  /* 0x00006b00ff1277ac */ /* 0x000e280008000a00 */
[----:B------:R-:W-:Y:S05]  /*0120*/  BRA.U !UP0, `(.L_x_6) ;  /* 0x0000000508047547 */ /* 0x000fea000b800000 */
[----:B------:R-:W1:Y:S01]  /*0130*/  LDCU.128 UR24, c[0x0][0x380] ;  /* 0x00007000ff1877ac */ /* 0x000e620008000c00 */
[----:B------:R-:W-:Y:S02]  /*0140*/  MOV R12, RZ ;  /* 0x000000ff000c7202 */ /* 0x000fe40000000f00 */
[----:B------:R-:W-:Y:S01]  /*0150*/  MOV R14, R0 ;  /* 0x00000000000e7202 */ /* 0x000fe20000000f00 */
[----:B------:R-:W-:-:S04]  /*0160*/  ULOP3.LUT UR4, UR20, 0x7ffffff8, URZ, 0xc0, !UPT ;  /* 0x7ffffff814047892 */ /* 0x000fc8000f8ec0ff */
[----:B------:R-:W-:Y:S01]  /*0170*/  UIADD3 UR5, UPT, UPT, -UR4, URZ, URZ ;  /* 0x000000ff04057290 */ /* 0x000fe2000fffe1ff */
[----:B-1----:R-:W-:Y:S01]  /*0180*/  MOV R2, UR24 ;  /* 0x0000001800027c02 */ /* 0x002fe20008000f00 */
[----:B------:R-:W-:Y:S01]  /*0190*/  UIMAD.WIDE UR6, UR20, 0x8, UR26 ;  /* 0x00000008140678a5 */ /* 0x000fe2000f8e021a */
[----:B------:R-:W-:Y:S01]  /*01a0*/  MOV R3, UR25 ;  /* 0x0000001900037c02 */ /* 0x000fe20008000f00 */
[----:B------:R-:W-:Y:S02]  /*01b0*/  UIMAD.WIDE UR8, UR20, 0xc, UR26 ;  /* 0x0000000c140878a5 */ /* 0x000fe4000f8e021a */
[----:B------:R-:W-:Y:S01]  /*01c0*/  UIMAD.WIDE UR10, UR20, 0x10, UR26 ;  /* 0x00000010140a78a5 */ /* 0x000fe2000f8e021a */
[----:B------:R-:W-:Y:S01]  /*01d0*/  IMAD.WIDE.U32 R2, R13, 0x4, R2 ;  /* 0x000000040d027825 */ /* 0x000fe200078e0002 */
[----:B------:R-:W-:Y:S02]  /*01e0*/  UIMAD.WIDE UR12, UR20, 0x14, UR26 ;  /* 0x00000014140c78a5 */ /* 0x000fe4000f8e021a */
[----:B------:R-:W-:Y:S01]  /*01f0*/  UIMAD.WIDE UR14, UR20, 0x18, UR26 ;  /* 0x00000018140e78a5 */ /* 0x000fe2000f8e021a */
[----:B------:R-:W-:Y:S01]  /*0200*/  IADD3 R2, P0, PT, R2, 0x10, RZ ;  /* 0x0000001002027810 */ /* 0x000fe20007f1e0ff */
[----:B------:R-:W-:-:S03]  /*0210*/  UIMAD.WIDE UR16, UR20, 0x1c, UR26 ;  /* 0x0000001c141078a5 */ /* 0x000fc6000f8e021a */
[----:B------:R-:W-:-:S09]  /*0220*/  IADD3.X R3, PT, PT, RZ, R3, RZ, P0, !PT ;  /* 0x00000003ff037210 */ /* 0x000fd200007fe4ff */
.L_x_7:
[----:B------:R-:W-:Y:S01]  /*0230*/  UIMAD.WIDE UR22, UR20, 0x4, UR26 ;  /* 0x00000004141678a5 */ /* 0x000fe2000f8e021a */
[----:B------:R-:W-:Y:S02]  /*0240*/  IMAD.MOV.U32 R23, RZ, RZ, 0x4 ;  /* 0x00000004ff177424 */ /* 0x000fe400078e00ff */
[----:B------:R-:W-:Y:S01]  /*0250*/  HFMA2 R11, -RZ, RZ, 0, 2.384185791015625e-07 ;  /* 0x00000004ff0b7431 */ /* 0x000fe200000001ff */
[----:B------:R-:W-:Y:S01]  /*0260*/  MOV R25, 0x4 ;  /* 0x0000000400197802 */ /* 0x000fe20000000f00 */
[----:B0-----:R-:W2:Y:S01]  /*0270*/  LDG.E R21, desc[UR18][R2.64+-0x10] ;  /* 0xfffff01202157981 */ /* 0x001ea2000c1e1900 */
[C---:B------:R-:W-:Y:S01]  /*0280*/  IMAD.WIDE R22, R14.reuse, R23, UR26 ;  /* 0x0000001a0e167e25 */ /* 0x040fe2000f8e0217 */
[----:B------:R-:W-:Y:S02]  /*0290*/  MOV R8, UR22 ;  /* 0x0000001600087c02 */ /* 0x000fe40008000f00 */
[----:B------:R-:W-:Y:S01]  /*02a0*/  MOV R9, UR23 ;  /* 0x0000001700097c02 */ /* 0x000fe20008000f00 */
[----:B------:R-:W3:Y:S02]  /*02b0*/  LDG.E R19, desc[UR18][R2.64+-0xc] ;  /* 0xfffff41202137981 */ /* 0x000ee4000c1e1900 */
[----:B------:R-:W-:-:S02]  /*02c0*/  IMAD.WIDE R8, R14, 0x4, R8 ;  /* 0x000000040e087825 */ /* 0x000fc400078e0208 */
[----:B------:R-:W2:Y:S01]  /*02d0*/  LDG.E R22, desc[UR18][R22.64] ;  /* 0x0000001216167981 */ /* 0x000ea2000c1e1900 */
[----:B------:R-:W-:Y:S01]  /*02e0*/  MOV R5, 0x4 ;  /* 0x0000000400057802 */ /* 0x000fe20000000f00 */
[C---:B------:R-:W-:Y:S02]  /*02f0*/  IMAD.WIDE R24, R14.reuse, R25, UR6 ;  /* 0x000000060e187e25 */ /* 0x040fe4000f8e0219 */
[----:B------:R0:W3:Y:S02]  /*0300*/  LDG.E R20, desc[UR18][R8.64] ;  /* 0x0000001208147981 */ /* 0x0000e4000c1e1900 */
[----:B------:R-:W-:Y:S02]  /*0310*/  IMAD.WIDE R10, R14, R11, UR8 ;  /* 0x000000080e0a7e25 */ /* 0x000fe4000f8e020b */
[----:B------:R-:W4:Y:S04]  /*0320*/  LDG.E R18, desc[UR18][R24.64] ;  /* 0x0000001218127981 */ /* 0x000f28000c1e1900 */
[----:B------:R-:W4:Y:S01]  /*0330*/  LDG.E R17, desc[UR18][R2.64+-0x8] ;  /* 0xfffff81202117981 */ /* 0x000f22000c1e1900 */
[----:B0-----:R-:W-:-:S02]  /*0340*/  HFMA2 R9, -RZ, RZ, 0, 2.384185791015625e-07 ;  /* 0x00000004ff097431 */ /* 0x001fc400000001ff */
[----:B------:R-:W-:Y:S01]  /*0350*/  IMAD.MOV.U32 R7, RZ, RZ, 0x4 ;  /* 0x00000004ff077424 */ /* 0x000fe200078e00ff */
[----:B------:R0:W5:Y:S01]  /*0360*/  LDG.E R16, desc[UR18][R10.64] ;  /* 0x000000120a107981 */ /* 0x000162000c1e1900 */
[----:B------:R-:W-:-:S03]  /*0370*/  IMAD.WIDE R4, R14, R5, UR10 ;  /* 0x0000000a0e047e25 */ /* 0x000fc6000f8e0205 */
[----:B------:R-:W5:Y:S01]  /*0380*/  LDG.E R15, desc[UR18][R2.64+-0x4] ;  /* 0xfffffc12020f7981 */ /* 0x000f62000c1e1900 */
[C---:B------:R-:W-:Y:S01]  /*0390*/  IMAD.WIDE R6, R14.reuse, R7, UR12 ;  /* 0x0000000c0e067e25 */ /* 0x040fe2000f8e0207 */
[----:B------:R-:W-:Y:S02]  /*03a0*/  MOV R27, 0x4 ;  /* 0x00000004001b7802 */ /* 0x000fe40000000f00 */
[----:B------:R1:W5:Y:S01]  /*03b0*/  LDG.E R4, desc[UR18][R4.64] ;  /* 0x0000001204047981 */ /* 0x000362000c1e1900 */
[----:B------:R-:W-:-:S03]  /*03c0*/  IMAD.WIDE R8, R14, R9, UR14 ;  /* 0x0000000e0e087e25 */ /* 0x000fc6000f8e0209 */
[----:B------:R-:W5:Y:S01]  /*03d0*/  LDG.E R23, desc[UR18][R2.64] ;  /* 0x0000001202177981 */ /* 0x000f62000c1e1900 */
[----:B0-----:R-:W-:-:S03]  /*03e0*/  IMAD.WIDE R10, R14, R27, UR16 ;  /* 0x000000100e0a7e25 */ /* 0x001fc6000f8e021b */
[----:B------:R-:W5:Y:S04]  /*03f0*/  LDG.E R7, desc[UR18][R6.64] ;  /* 0x0000001206077981 */ /* 0x000f68000c1e1900 */
[----:B------:R-:W5:Y:S04]  /*0400*/  LDG.E R24, desc[UR18][R2.64+0x4] ;  /* 0x0000041202187981 */ /* 0x000f68000c1e1900 */
[----:B------:R-:W5:Y:S04]  /*0410*/  LDG.E R8, desc[UR18][R8.64] ;  /* 0x0000001208087981 */ /* 0x000f68000c1e1900 */
[----:B------:R-:W5:Y:S04]  /*0420*/  LDG.E R25, desc[UR18][R2.64+0x8] ;  /* 0x0000081202197981 */ /* 0x000f68000c1e1900 */
[----:B------:R-:W5:Y:S04]  /*0430*/  LDG.E R10, desc[UR18][R10.64] ;  /* 0x000000120a0a7981 */ /* 0x000f68000c1e1900 */
[----:B------:R0:W5:Y:S01]  /*0440*/  LDG.E R27, desc[UR18][R2.64+0xc] ;  /* 0x00000c12021b7981 */ /* 0x000162000c1e1900 */
[----:B------:R-:W-:-:S04]  /*0450*/  UIADD3 UR5, UPT, UPT, UR5, 0x8, URZ ;  /* 0x0000000805057890 */ /* 0x000fc8000fffe0ff */
[----:B------:R-:W-:Y:S01]  /*0460*/  UISETP.NE.AND UP0, UPT, UR5, URZ, UPT ;  /* 0x000000ff0500728c */ /* 0x000fe2000bf05270 */
[----:B-1----:R-:W-:Y:S02]  /*0470*/  MOV R5, UR20 ;  /* 0x0000001400057c02 */ /* 0x002fe40008000f00 */
[----:B0-----:R-:W-:Y:S02]  /*0480*/  IADD3 R2, P0, PT, R2, 0x20, RZ ;  /* 0x0000002002027810 */ /* 0x001fe40007f1e0ff */
[----:B------:R-:W-:Y:S02]  /*0490*/  LEA R14, R5, R14, 0x3 ;  /* 0x0000000e050e7211 */ /* 0x000fe400078e18ff */
[----:B------:R-:W-:Y:S01]  /*04a0*/  IADD3.X R3, PT, PT, RZ, R3, RZ, P0, !PT ;  /* 0x00000003ff037210 */ /* 0x000fe200007fe4ff */
[----:B--2---:R-:W-:-:S04]  /*04b0*/  FFMA R22, R21, R22, R12 ;  /* 0x0000001615167223 */ /* 0x004fc8000000000c */
[----:B---3--:R-:W-:-:S04]  /*04c0*/  FFMA R20, R19, R20, R22 ;  /* 0x0000001413147223 */ /* 0x008fc80000000016 */
[----:B----4-:R-:W-:-:S04]  /*04d0*/  FFMA R18, R17, R18, R20 ;  /* 0x0000001211127223 */ /* 0x010fc80000000014 */
[----:B-----5:R-:W-:-:S04]  /*04e0*/  FFMA R16, R15, R16, R18 ;  /* 0x000000100f107223 */ /* 0x020fc80000000012 */
[----:B------:R-:W-:-:S04]  /*04f0*/  FFMA R23, R23, R4, R16 ;  /* 0x0000000417177223 */ /* 0x000fc80000000010 */
[----:B------:R-:W-:-:S04]  /*0500*/  FFMA R24, R24, R7, R23 ;  /* 0x0000000718187223 */ /* 0x000fc80000000017 */
[----:B------:R-:W-:-:S04]  /*0510*/  FFMA R8, R25, R8, R24 ;  /* 0x0000000819087223 */ /* 0x000fc80000000018 */
[----:B------:R-:W-:Y:S01]  /*0520*/  FFMA R12, R27, R10, R8 ;  /* 0x0000000a1b0c7223 */ /* 0x000fe20000000008 */
[----:B------:R-:W-:Y:S06]  /*0530*/  BRA.U UP0, `(.L_x_7) ;  /* 0xfffffffd003c7547 */ /* 0x000fec000b83ffff */
.L_x_6:
[----:B------:R-:W-:-:S04]  /*0540*/  ULOP3.LUT UR6, UR20, 0x7, URZ, 0xc0, !UPT ;  /* 0x0000000714067892 */ /* 0x000fc8000f8ec0ff */
[----:B------:R-:W-:-:S09]  /*0550*/  UISETP.NE.AND UP0, UPT, UR6, URZ, UPT ;  /* 0x000000ff0600728c */ /* 0x000fd2000bf05270 */
[----:B------:R-:W-:Y:S05]  /*0560*/  BRA.U !UP0, `(.L_x_8) ;  /* 0x0000000508387547 */ /* 0x000fea000b800000 */
[----:B------:R-:W-:Y:S02]  /*0570*/  UISETP.GE.U32.AND UP0, UPT, UR6, 0x4, UPT ;  /* 0x000000040600788c */ /* 0x000fe4000bf06070 */
[----:B------:R-:W-:-:S04]  /*0580*/  ULOP3.LUT UR5, UR20, 0x3, URZ, 0xc0, !UPT ;  /* 0x0000000314057892 */ /* 0x000fc8000f8ec0ff */
[----:B------:R-:W-:-:S03]  /*0590*/  UISETP.NE.AND UP1, UPT, UR5, URZ, UPT ;  /* 0x000000ff0500728c */ /* 0x000fc6000bf25270 */
[----:B------:R-:W-:Y:S08]  /*05a0*/  BRA.U !UP0, `(.L_x_9) ;  /* 0x00000001087c7547 */ /* 0x000ff0000b800000 */
[----:B------:R-:W1:Y:S01]  /*05b0*/  LDC.64 R6, c[0x0][0x388] ;  /* 0x0000e200ff067b82 */ /* 0x000e620000000a00 */
[----:B------:R-:W2:Y:S01]  /*05c0*/  LDCU.64 UR6, c[0x0][0x380] ;  /* 0x00007000ff0677ac */ /* 0x000ea20008000a00 */
[----:B------:R-:W-:Y:S01]  /*05d0*/  IMAD.U32 R9, RZ, RZ, UR4 ;  /* 0x00000004ff097e24 */ /* 0x000fe2000f8e00ff */
[C---:B------:R-:W-:Y:S02]  /*05e0*/  IADD3 R3, PT, PT, R13.reuse, UR4, RZ ;  /* 0x000000040d037c10 */ /* 0x040fe4000fffe0ff */
[----:B------:R-:W-:Y:S01]  /*05f0*/  IADD3 R10, P0, PT, R13, UR4, RZ ;  /* 0x000000040d0a7c10 */ /* 0x000fe2000ff1e0ff */
[----:B------:R-:W-:Y:S01]  /*0600*/  IMAD R9, R9, UR20, R0 ;  /* 0x0000001409097c24 */ /* 0x000fe2000f8e0200 */
[----:B------:R-:W-:Y:S01]  /*0610*/  MOV R11, UR20 ;  /* 0x00000014000b7c02 */ /* 0x000fe20008000f00 */
[----:B------:R-:W3:Y:S01]  /*0620*/  LDC.64 R4, c[0x0][0x380] ;  /* 0x0000e000ff047b82 */ /* 0x000ee20000000a00 */
[----:B------:R-:W-:Y:S01]  /*0630*/  MOV R15, UR20 ;  /* 0x00000014000f7c02 */ /* 0x000fe20008000f00 */
[----:B-1----:R-:W-:Y:S01]  /*0640*/  IMAD.WIDE R6, R9, 0x4, R6 ;  /* 0x0000000409067825 */ /* 0x002fe200078e0206 */
[----:B------:R-:W-:-:S05]  /*0650*/  MOV R9, UR20 ;  /* 0x0000001400097c02 */ /* 0x000fca0008000f00 */
[----:B------:R-:W-:Y:S02]  /*0660*/  IMAD.WIDE R8, R9, 0x4, R6 ;  /* 0x0000000409087825 */ /* 0x000fe400078e0206 */
[----:B0-----:R-:W4:Y:S02]  /*0670*/  LDG.E R6, desc[UR18][R6.64] ;  /* 0x0000001206067981 */ /* 0x001f24000c1e1900 */
[----:B---3--:R-:W-:Y:S01]  /*0680*/  IMAD.WIDE.U32 R4, R3, 0x4, R4 ;  /* 0x0000000403047825 */ /* 0x008fe200078e0004 */
[----:B------:R-:W-:Y:S01]  /*0690*/  IADD3.X R3, PT, PT, RZ, RZ, RZ, P0, !PT ;  /* 0x000000ffff037210 */ /* 0x000fe200007fe4ff */
[----:B------:R-:W3:Y:S01]  /*06a0*/  LDG.E R17, desc[UR18][R8.64] ;  /* 0x0000001208117981 */ /* 0x000ee2000c1e1900 */
[----:B--2---:R-:W-:-:S03]  /*06b0*/  LEA R2, P0, R10, UR6, 0x2 ;  /* 0x000000060a027c11 */ /* 0x004fc6000f8010ff */
[----:B------:R-:W4:Y:S01]  /*06c0*/  LDG.E R5, desc[UR18][R4.64] ;  /* 0x0000001204057981 */ /* 0x000f22000c1e1900 */
[----:B------:R-:W-:Y:S01]  /*06d0*/  LEA.HI.X R3, R10, UR7, R3, 0x2, P0 ;  /* 0x000000070a037c11 */ /* 0x000fe200080f1403 */
[----:B------:R-:W-:-:S04]  /*06e0*/  IMAD.WIDE R10, R11, 0x4, R8 ;  /* 0x000000040b0a7825 */ /* 0x000fc800078e0208 */
[----:B------:R-:W3:Y:S01]  /*06f0*/  LDG.E R16, desc[UR18][R2.64+0x4] ;  /* 0x0000041202107981 */ /* 0x000ee2000c1e1900 */
[----:B------:R-:W-:-:S03]  /*0700*/  IMAD.WIDE R14, R15, 0x4, R10 ;  /* 0x000000040f0e7825 */ /* 0x000fc600078e020a */
[----:B------:R-:W2:Y:S04]  /*0710*/  LDG.E R19, desc[UR18][R10.64] ;  /* 0x000000120a137981 */ /* 0x000ea8000c1e1900 */
[----:B------:R-:W2:Y:S04]  /*0720*/  LDG.E R18, desc[UR18][R2.64+0x8] ;  /* 0x0000081202127981 */ /* 0x000ea8000c1e1900 */
[----:B------:R-:W5:Y:S04]  /*0730*/  LDG.E R20, desc[UR18][R2.64+0xc] ;  /* 0x00000c1202147981 */ /* 0x000f68000c1e1900 */
[----:B------:R-:W5:Y:S01]  /*0740*/  LDG.E R14, desc[UR18][R14.64] ;  /* 0x000000120e0e7981 */ /* 0x000f62000c1e1900 */
[----:B------:R-:W-:Y:S01]  /*0750*/  UIADD3 UR4, UPT, UPT, UR4, 0x4, URZ ;  /* 0x0000000404047890 */ /* 0x000fe2000fffe0ff */
[----:B----4-:R-:W-:-:S04]  /*0760*/  FFMA R5, R5, R6, R12 ;  /* 0x0000000605057223 */ /* 0x010fc8000000000c */
[----:B---3--:R-:W-:-:S04]  /*0770*/  FFMA R5, R16, R17, R5 ;  /* 0x0000001110057223 */ /* 0x008fc80000000005 */
[----:B--2---:R-:W-:-:S04]  /*0780*/  FFMA R5, R18, R19, R5 ;  /* 0x0000001312057223 */ /* 0x004fc80000000005 */
[----:B-----5:R-:W-:-:S07]  /*0790*/  FFMA R12, R20, R14, R5 ;  /* 0x0000000e140c7223 */ /* 0x020fce0000000005 */
.L_x_9:
[----:B------:R-:W-:Y:S05]  /*07a0*/  BRA.U !UP1, `(.L_x_8) ;  /* 0x0000000109a87547 */ /* 0x000fea000b800000 */
[----:B------:R-:W-:Y:S01]  /*07b0*/  UISETP.NE.AND UP0, UPT, UR5, 0x1, UPT ;  /* 0x000000010500788c */ /* 0x000fe2000bf05270 */
[----:B------:R-:W-:Y:S01]  /*07c0*/  MOV R7, UR4 ;  /* 0x0000000400077c02 */ /* 0x000fe20008000f00 */
[----:B------:R-:W-:Y:S02]  /*07d0*/  ULOP3.LUT UR5, UR20, 0x1, URZ, 0xc0, !UPT ;  /* 0x0000000114057892 */ /* 0x000fe4000f8ec0ff */
[----:B------:R-:W-:Y:S02]  /*07e0*/  MOV R15, UR20 ;  /* 0x00000014000f7c02 */ /* 0x000fe40008000f00 */
[----:B------:R-:W-:Y:S01]  /*07f0*/  UISETP.NE.U32.AND UP1, UPT, UR5, 0x1, UPT ;  /* 0x000000010500788c */ /* 0x000fe2000bf25070 */
[----:B------:R-:W-:-:S04]  /*0800*/  PLOP3.LUT P1, PT, PT, PT, UP0, 0x80, 0x8 ;  /* 0x000000000008781c */ /* 0x000fc80003f2f008 */
[----:B------:R-:W1:Y:S01]  /*0810*/  @UP0 LDCU.128 UR8, c[0x0][0x380] ;  /* 0x00007000ff0807ac */ /* 0x000e620008000c00 */
[----:B------:R-:W-:Y:S01]  /*0820*/  PLOP3.LUT P0, PT, PT, PT, UP1, 0x80, 0x8 ;  /* 0x000000000008781c */ /* 0x000fe20003f0f018 */
[----:B------:R-:W2:Y:S04]  /*0830*/  @UP0 LDCU.64 UR6, c[0x0][0x380] ;  /* 0x00007000ff0607ac */ /* 0x000ea80008000a00 */
[----:B------:R-:W3:Y:S03]  /*0840*/  @!UP1 LDCU.128 UR12, c[0x0][0x380] ;  /* 0x00007000ff0c97ac */ /* 0x000ee60008000c00 */
[C---:B------:R-:W-:Y:S02]  /*0850*/  @P1 IADD3 R3, PT, PT, R13.reuse, UR4, RZ ;  /* 0x000000040d031c10 */ /* 0x040fe4000fffe0ff */
[----:B------:R-:W-:Y:S01]  /*0860*/  @P1 IADD3 R6, P2, PT, R13, UR4, RZ ;  /* 0x000000040d061c10 */ /* 0x000fe2000ff5e0ff */
[----:B------:R-:W-:Y:S01]  /*0870*/  @UP0 UIADD3 UR4, UPT, UPT, UR4, 0x2, URZ ;  /* 0x0000000204040890 */ /* 0x000fe2000fffe0ff */
[----:B-1----:R-:W-:Y:S01]  /*0880*/  MOV R11, UR9 ;  /* 0x00000009000b7c02 */ /* 0x002fe20008000f00 */
[----:B------:R-:W-:Y:S01]  /*0890*/  IMAD.U32 R10, RZ, RZ, UR8 ;  /* 0x00000008ff0a7e24 */ /* 0x000fe2000f8e00ff */
[----:B------:R-:W-:-:S02]  /*08a0*/  MOV R4, UR10 ;  /* 0x0000000a00047c02 */ /* 0x000fc40008000f00 */
[----:B------:R-:W-:Y:S01]  /*08b0*/  MOV R5, UR11 ;  /* 0x0000000b00057c02 */ /* 0x000fe20008000f00 */
[----:B------:R-:W-:-:S04]  /*08c0*/  @P1 IMAD.WIDE.U32 R10, R3, 0x4, R10 ;  /* 0x00000004030a1825 */ /* 0x000fc800078e000a */
[----:B------:R-:W-:Y:S01]  /*08d0*/  @P1 IMAD R3, R7, UR20, R0 ;  /* 0x0000001407031c24 */ /* 0x000fe2000f8e0200 */
[----:B------:R-:W-:Y:S01]  /*08e0*/  @P1 IADD3.X R7, PT, PT, RZ, RZ, RZ, P2, !PT ;  /* 0x000000ffff071210 */ /* 0x000fe200017fe4ff */
[----:B------:R-:W-:Y:S01]  /*08f0*/  IMAD.U32 R19, RZ, RZ, UR4 ;  /* 0x00000004ff137e24 */ /* 0x000fe2000f8e00ff */
[C---:B--2---:R-:W-:Y:S01]  /*0900*/  @P1 LEA R2, P2, R6.reuse, UR6, 0x2 ;  /* 0x0000000606021c11 */ /* 0x044fe2000f8410ff */
[----:B------:R-:W-:Y:S01]  /*0910*/  @P1 IMAD.WIDE R4, R3, 0x4, R4 ;  /* 0x0000000403041825 */ /* 0x000fe200078e0204 */
[----:B------:R-:W-:Y:S01]  /*0920*/  @!P0 IADD3 R17, PT, PT, R13, UR4, RZ ;  /* 0x000000040d118c10 */ /* 0x000fe2000fffe0ff */
[----:B0-----:R-:W2:Y:S01]  /*0930*/  @P1 LDG.E R11, desc[UR18][R10.64] ;  /* 0x000000120a0b1981 */ /* 0x001ea2000c1e1900 */
[----:B------:R-:W-:Y:S01]  /*0940*/  @P1 LEA.HI.X R3, R6, UR7, R7, 0x2, P2 ;  /* 0x0000000706031c11 */ /* 0x000fe200090f1407 */
[----:B------:R-:W-:Y:S01]  /*0950*/  @!P0 IMAD R19, R19, UR20, R0 ;  /* 0x0000001413138c24 */ /* 0x000fe2000f8e0200 */
[----:B---3--:R-:W-:Y:S01]  /*0960*/  MOV R6, UR12 ;  /* 0x0000000c00067c02 */ /* 0x008fe20008000f00 */
[----:B------:R-:W-:Y:S01]  /*0970*/  @P1 IMAD.WIDE R14, R15, 0x4, R4 ;  /* 0x000000040f0e1825 */ /* 0x000fe200078e0204 */
[----:B------:R-:W-:Y:S01]  /*0980*/  MOV R7, UR13 ;  /* 0x0000000d00077c02 */ /* 0x000fe20008000f00 */
[----:B------:R-:W2:Y:S01]  /*0990*/  @P1 LDG.E R4, desc[UR18][R4.64] ;  /* 0x0000001204041981 */ /* 0x000ea2000c1e1900 */
[----:B------:R-:W-:-:S02]  /*09a0*/  MOV R8, UR14 ;  /* 0x0000000e00087c02 */ /* 0x000fc40008000f00 */
[----:B------:R-:W-:Y:S01]  /*09b0*/  MOV R9, UR15 ;  /* 0x0000000f00097c02 */ /* 0x000fe20008000f00 */
[----:B------:R-:W-:Y:S01]  /*09c0*/  @!P0 IMAD.WIDE.U32 R6, R17, 0x4, R6 ;  /* 0x0000000411068825 */ /* 0x000fe200078e0006 */
[----:B------:R-:W3:Y:S03]  /*09d0*/  @P1 LDG.E R14, desc[UR18][R14.64] ;  /* 0x000000120e0e1981 */ /* 0x000ee6000c1e1900 */
[----:B------:R-:W-:Y:S01]  /*09e0*/  @!P0 IMAD.WIDE R8, R19, 0x4, R8 ;  /* 0x0000000413088825 */ /* 0x000fe200078e0208 */
[----:B------:R-:W3:Y:S04]  /*09f0*/  @P1 LDG.E R2, desc[UR18][R2.64+0x4] ;  /* 0x0000041202021981 */ /* 0x000ee8000c1e1900 */
[----:B------:R-:W4:Y:S04]  /*0a00*/  @!P0 LDG.E R7, desc[UR18][R6.64] ;  /* 0x0000001206078981 */ /* 0x000f28000c1e1900 */
[----:B------:R-:W4:Y:S01]  /*0a10*/  @!P0 LDG.E R8, desc[UR18][R8.64] ;  /* 0x0000001208088981 */ /* 0x000f22000c1e1900 */
[----:B--2---:R-:W-:-:S04]  /*0a20*/  @P1 FFMA R11, R11, R4, R12 ;  /* 0x000000040b0b1223 */ /* 0x004fc8000000000c */
[----:B---3--:R-:W-:-:S04]  /*0a30*/  @P1 FFMA R12, R2, R14, R11 ;  /* 0x0000000e020c1223 */ /* 0x008fc8000000000b */
[----:B----4-:R-:W-:-:S07]  /*0a40*/  @!P0 FFMA R12, R7, R8, R12 ;  /* 0x00000008070c8223 */ /* 0x010fce000000000c */
.L_x_8:
[----:B------:R-:W1:Y:S01]  /*0a50*/  LDC.64 R2, c[0x0][0x390] ;  /* 0x0000e400ff027b82 */ /* 0x000e620000000a00 */
[----:B------:R-:W-:-:S05]  /*0a60*/  IADD3 R13, PT, PT, R0, R13, RZ ;  /* 0x0000000d000d7210 */ /* 0x000fca0007ffe0ff */
[----:B-1----:R-:W-:-:S05]  /*0a70*/  IMAD.WIDE R2, R13, 0x4, R2 ;  /* 0x000000040d027825 */ /* 0x002fca00078e0202 */
[----:B0-----:R-:W-:Y:S01]  /*0a80*/  STG.E desc[UR18][R2.64], R12 ;  /* 0x0000000c02007986 */ /* 0x001fe2000c101912 */
[----:B------:R-:W-:Y:S05]  /*0a90*/  EXIT ;  /* 0x000000000000794d */ /* 0x000fea0003800000 */
.L_x_10:
        /* <DEDUP_REMOVED lines=14> */
.L_x_12:


//--------------------- .nv.shared._Z21tiled_matrix_multiplyPfS_S_i --------------------------
	.section	.nv.shared._Z21tiled_matrix_multiplyPfS_S_i,"aw",@nobits
	.sectionflags	@""
	.align	4
.nv.shared._Z21tiled_matrix_multiplyPfS_S_i:
	.zero		1056


//--------------------- .nv.shared.reserved.0     --------------------------
	.section	.nv.shared.reserved.0,"aw",@nobits
	.weak		__nv_reservedSMEM_offset_0_alias
	.size		__nv_reservedSMEM_offset_0_alias, 0, 64
	.other		__nv_reservedSMEM_offset_0_alias,@"STO_CUDA_RESERVED_SHARED STV_DEFAULT"
__nv_reservedSMEM_offset_0_alias:
	.zero		0
	.zero		64


//--------------------- .nv.constant0._Z21tiled_matrix_multiplyPfS_S_i --------------------------
	.section	.nv.constant0._Z21tiled_matrix_multiplyPfS_S_i,"a",@progbits
	.sectionflags	@""
	.align	4
.nv.constant0._Z21tiled_matrix_multiplyPfS_S_i:
	.zero		924


//--------------------- .nv.constant0._Z20matrixMultiplicationPfS_S_i --------------------------
	.section	.nv.constant0._Z20matrixMultiplicationPfS_S_i,"a",@progbits
	.sectionflags	@""
	.align	4
.nv.constant0._Z20matrixMultiplicationPfS_S_i:
	.zero		924


//--------------------- SYMBOLS --------------------------

	.type		.nv.reservedSmem.offset0,@object
	.size		.nv.reservedSmem.offset0,0x4
	.type		.nv.reservedSmem.cap,@object
	.size		.nv.reservedSmem.cap,0x4
